//
// Generated by NVIDIA NVVM Compiler
//
// Compiler Build ID: CL-36424714
// Cuda compilation tools, release 13.0, V13.0.88
// Based on NVVM 20.0.0
//

.version 9.0
.target sm_100
.address_size 64

	// .globl	_Z25gray_scale_transformationPK5PixelPS_i

.visible .entry _Z25gray_scale_transformationPK5PixelPS_i(
	.param .u64 .ptr .align 1 _Z25gray_scale_transformationPK5PixelPS_i_param_0,
	.param .u64 .ptr .align 1 _Z25gray_scale_transformationPK5PixelPS_i_param_1,
	.param .u32 _Z25gray_scale_transformationPK5PixelPS_i_param_2
)
{
	.reg .pred 	%p<2>;
	.reg .b16 	%rs<5>;
	.reg .b32 	%r<7>;
	.reg .b32 	%f<7>;
	.reg .b64 	%rd<8>;

	ld.param.u64 	%rd1, [_Z25gray_scale_transformationPK5PixelPS_i_param_0];
	ld.param.u64 	%rd2, [_Z25gray_scale_transformationPK5PixelPS_i_param_1];
	ld.param.u32 	%r2, [_Z25gray_scale_transformationPK5PixelPS_i_param_2];
	mov.u32 	%r3, %ctaid.x;
	mov.u32 	%r4, %ntid.x;
	mov.u32 	%r5, %tid.x;
	mad.lo.s32 	%r1, %r3, %r4, %r5;
	setp.ge.s32 	%p1, %r1, %r2;
	@%p1 bra 	$L__BB0_2;
	cvta.to.global.u64 	%rd3, %rd1;
	cvta.to.global.u64 	%rd4, %rd2;
	mul.wide.s32 	%rd5, %r1, 3;
	add.s64 	%rd6, %rd3, %rd5;
	ld.global.u8 	%rs1, [%rd6];
	ld.global.u8 	%rs2, [%rd6+1];
	ld.global.u8 	%rs3, [%rd6+2];
	cvt.rn.f32.u16 	%f1, %rs1;
	cvt.rn.f32.u16 	%f2, %rs2;
	mul.f32 	%f3, %f2, 0f3F1645A2;
	fma.rn.f32 	%f4, %f1, 0f3E991687, %f3;
	cvt.rn.f32.u16 	%f5, %rs3;
	fma.rn.f32 	%f6, %f5, 0f3DE978D5, %f4;
	cvt.rzi.u32.f32 	%r6, %f6;
	cvt.u16.u32 	%rs4, %r6;
	add.s64 	%rd7, %rd4, %rd5;
	st.global.u8 	[%rd7], %rs4;
	st.global.u8 	[%rd7+1], %rs4;
	st.global.u8 	[%rd7+2], %rs4;
$L__BB0_2:
	ret;

}
	// .globl	_Z19blur_transformationPK5PixelPS_iii
.visible .entry _Z19blur_transformationPK5PixelPS_iii(
	.param .u64 .ptr .align 1 _Z19blur_transformationPK5PixelPS_iii_param_0,
	.param .u64 .ptr .align 1 _Z19blur_transformationPK5PixelPS_iii_param_1,
	.param .u32 _Z19blur_transformationPK5PixelPS_iii_param_2,
	.param .u32 _Z19blur_transformationPK5PixelPS_iii_param_3,
	.param .u32 _Z19blur_transformationPK5PixelPS_iii_param_4
)
{
	.reg .pred 	%p<14>;
	.reg .b32 	%r<326>;
	.reg .b64 	%rd<18>;

	ld.param.u64 	%rd5, [_Z19blur_transformationPK5PixelPS_iii_param_0];
	ld.param.u64 	%rd4, [_Z19blur_transformationPK5PixelPS_iii_param_1];
	ld.param.u32 	%r78, [_Z19blur_transformationPK5PixelPS_iii_param_2];
	ld.param.u32 	%r79, [_Z19blur_transformationPK5PixelPS_iii_param_3];
	ld.param.u32 	%r80, [_Z19blur_transformationPK5PixelPS_iii_param_4];
	cvta.to.global.u64 	%rd1, %rd5;
	mov.u32 	%r81, %ctaid.x;
	mov.u32 	%r82, %ntid.x;
	mov.u32 	%r83, %tid.x;
	mad.lo.s32 	%r1, %r81, %r82, %r83;
	mul.lo.s32 	%r84, %r79, %r78;
	setp.ge.s32 	%p1, %r1, %r84;
	@%p1 bra 	$L__BB1_19;
	mul.wide.s32 	%rd6, %r1, 3;
	add.s64 	%rd7, %rd1, %rd6;
	ld.global.u8 	%r86, [%rd7];
	ld.global.u8 	%r87, [%rd7+1];
	ld.global.u8 	%r88, [%rd7+2];
	add.s32 	%r89, %r87, %r86;
	add.s32 	%r90, %r89, %r88;
	rem.s32 	%r91, %r90, %r80;
	add.s32 	%r92, %r91, 1;
	div.s32 	%r93, %r1, %r78;
	mul.lo.s32 	%r94, %r93, %r78;
	sub.s32 	%r95, %r1, %r94;
	sub.s32 	%r96, %r95, %r92;
	max.s32 	%r2, %r96, 0;
	add.s32 	%r97, %r78, -1;
	add.s32 	%r98, %r95, %r92;
	min.s32 	%r3, %r97, %r98;
	sub.s32 	%r99, %r93, %r92;
	max.s32 	%r286, %r99, 0;
	add.s32 	%r100, %r79, -1;
	add.s32 	%r101, %r93, %r92;
	min.s32 	%r5, %r100, %r101;
	setp.gt.s32 	%p2, %r286, %r5;
	mov.b32 	%r318, 0;
	mov.u32 	%r319, %r318;
	mov.u32 	%r320, %r318;
	mov.u32 	%r321, %r318;
	@%p2 bra 	$L__BB1_18;
	sub.s32 	%r103, %r3, %r2;
	add.s32 	%r6, %r103, 1;
	and.b32  	%r7, %r6, 15;
	and.b32  	%r8, %r6, 7;
	and.b32  	%r9, %r6, 3;
	and.b32  	%r104, %r6, -16;
	neg.s32 	%r10, %r104;
	add.s64 	%rd2, %rd1, 23;
	mov.b32 	%r321, 0;
	mov.u32 	%r320, %r321;
	mov.u32 	%r319, %r321;
	mov.u32 	%r318, %r321;
$L__BB1_3:
	mov.u32 	%r11, %r286;
	setp.lt.s32 	%p3, %r3, %r2;
	mul.lo.s32 	%r16, %r11, %r78;
	@%p3 bra 	$L__BB1_17;
	setp.lt.u32 	%p4, %r103, 15;
	mov.u32 	%r300, %r2;
	@%p4 bra 	$L__BB1_7;
	add.s32 	%r291, %r2, %r16;
	mov.u32 	%r292, %r10;
	mov.u32 	%r300, %r2;
$L__BB1_6:
	.pragma "nounroll";
	mul.wide.s32 	%rd8, %r291, 3;
	add.s64 	%rd9, %rd2, %rd8;
	ld.global.u8 	%r107, [%rd9+-23];
	ld.global.u8 	%r108, [%rd9+-22];
	ld.global.u8 	%r109, [%rd9+-21];
	add.s32 	%r110, %r318, %r107;
	add.s32 	%r111, %r319, %r108;
	add.s32 	%r112, %r320, %r109;
	ld.global.u8 	%r113, [%rd9+-20];
	ld.global.u8 	%r114, [%rd9+-19];
	ld.global.u8 	%r115, [%rd9+-18];
	add.s32 	%r116, %r110, %r113;
	add.s32 	%r117, %r111, %r114;
	add.s32 	%r118, %r112, %r115;
	ld.global.u8 	%r119, [%rd9+-17];
	ld.global.u8 	%r120, [%rd9+-16];
	ld.global.u8 	%r121, [%rd9+-15];
	add.s32 	%r122, %r116, %r119;
	add.s32 	%r123, %r117, %r120;
	add.s32 	%r124, %r118, %r121;
	ld.global.u8 	%r125, [%rd9+-14];
	ld.global.u8 	%r126, [%rd9+-13];
	ld.global.u8 	%r127, [%rd9+-12];
	add.s32 	%r128, %r122, %r125;
	add.s32 	%r129, %r123, %r126;
	add.s32 	%r130, %r124, %r127;
	ld.global.u8 	%r131, [%rd9+-11];
	ld.global.u8 	%r132, [%rd9+-10];
	ld.global.u8 	%r133, [%rd9+-9];
	add.s32 	%r134, %r128, %r131;
	add.s32 	%r135, %r129, %r132;
	add.s32 	%r136, %r130, %r133;
	ld.global.u8 	%r137, [%rd9+-8];
	ld.global.u8 	%r138, [%rd9+-7];
	ld.global.u8 	%r139, [%rd9+-6];
	add.s32 	%r140, %r134, %r137;
	add.s32 	%r141, %r135, %r138;
	add.s32 	%r142, %r136, %r139;
	ld.global.u8 	%r143, [%rd9+-5];
	ld.global.u8 	%r144, [%rd9+-4];
	ld.global.u8 	%r145, [%rd9+-3];
	add.s32 	%r146, %r140, %r143;
	add.s32 	%r147, %r141, %r144;
	add.s32 	%r148, %r142, %r145;
	ld.global.u8 	%r149, [%rd9+-2];
	ld.global.u8 	%r150, [%rd9+-1];
	ld.global.u8 	%r151, [%rd9];
	add.s32 	%r152, %r146, %r149;
	add.s32 	%r153, %r147, %r150;
	add.s32 	%r154, %r148, %r151;
	ld.global.u8 	%r155, [%rd9+1];
	ld.global.u8 	%r156, [%rd9+2];
	ld.global.u8 	%r157, [%rd9+3];
	add.s32 	%r158, %r152, %r155;
	add.s32 	%r159, %r153, %r156;
	add.s32 	%r160, %r154, %r157;
	ld.global.u8 	%r161, [%rd9+4];
	ld.global.u8 	%r162, [%rd9+5];
	ld.global.u8 	%r163, [%rd9+6];
	add.s32 	%r164, %r158, %r161;
	add.s32 	%r165, %r159, %r162;
	add.s32 	%r166, %r160, %r163;
	ld.global.u8 	%r167, [%rd9+7];
	ld.global.u8 	%r168, [%rd9+8];
	ld.global.u8 	%r169, [%rd9+9];
	add.s32 	%r170, %r164, %r167;
	add.s32 	%r171, %r165, %r168;
	add.s32 	%r172, %r166, %r169;
	ld.global.u8 	%r173, [%rd9+10];
	ld.global.u8 	%r174, [%rd9+11];
	ld.global.u8 	%r175, [%rd9+12];
	add.s32 	%r176, %r170, %r173;
	add.s32 	%r177, %r171, %r174;
	add.s32 	%r178, %r172, %r175;
	ld.global.u8 	%r179, [%rd9+13];
	ld.global.u8 	%r180, [%rd9+14];
	ld.global.u8 	%r181, [%rd9+15];
	add.s32 	%r182, %r176, %r179;
	add.s32 	%r183, %r177, %r180;
	add.s32 	%r184, %r178, %r181;
	ld.global.u8 	%r185, [%rd9+16];
	ld.global.u8 	%r186, [%rd9+17];
	ld.global.u8 	%r187, [%rd9+18];
	add.s32 	%r188, %r182, %r185;
	add.s32 	%r189, %r183, %r186;
	add.s32 	%r190, %r184, %r187;
	ld.global.u8 	%r191, [%rd9+19];
	ld.global.u8 	%r192, [%rd9+20];
	ld.global.u8 	%r193, [%rd9+21];
	add.s32 	%r194, %r188, %r191;
	add.s32 	%r195, %r189, %r192;
	add.s32 	%r196, %r190, %r193;
	ld.global.u8 	%r197, [%rd9+22];
	ld.global.u8 	%r198, [%rd9+23];
	ld.global.u8 	%r199, [%rd9+24];
	add.s32 	%r318, %r194, %r197;
	add.s32 	%r319, %r195, %r198;
	add.s32 	%r320, %r196, %r199;
	add.s32 	%r300, %r300, 16;
	add.s32 	%r292, %r292, 16;
	add.s32 	%r291, %r291, 16;
	setp.ne.s32 	%p5, %r292, 0;
	@%p5 bra 	$L__BB1_6;
$L__BB1_7:
	add.s32 	%r321, %r6, %r321;
	setp.eq.s32 	%p6, %r7, 0;
	@%p6 bra 	$L__BB1_17;
	add.s32 	%r201, %r7, -1;
	setp.lt.u32 	%p7, %r201, 7;
	@%p7 bra 	$L__BB1_10;
	add.s32 	%r202, %r300, %r16;
	mul.wide.s32 	%rd10, %r202, 3;
	add.s64 	%rd11, %rd1, %rd10;
	ld.global.u8 	%r203, [%rd11];
	ld.global.u8 	%r204, [%rd11+1];
	ld.global.u8 	%r205, [%rd11+2];
	add.s32 	%r206, %r318, %r203;
	add.s32 	%r207, %r319, %r204;
	add.s32 	%r208, %r320, %r205;
	ld.global.u8 	%r209, [%rd11+3];
	ld.global.u8 	%r210, [%rd11+4];
	ld.global.u8 	%r211, [%rd11+5];
	add.s32 	%r212, %r206, %r209;
	add.s32 	%r213, %r207, %r210;
	add.s32 	%r214, %r208, %r211;
	ld.global.u8 	%r215, [%rd11+6];
	ld.global.u8 	%r216, [%rd11+7];
	ld.global.u8 	%r217, [%rd11+8];
	add.s32 	%r218, %r212, %r215;
	add.s32 	%r219, %r213, %r216;
	add.s32 	%r220, %r214, %r217;
	ld.global.u8 	%r221, [%rd11+9];
	ld.global.u8 	%r222, [%rd11+10];
	ld.global.u8 	%r223, [%rd11+11];
	add.s32 	%r224, %r218, %r221;
	add.s32 	%r225, %r219, %r222;
	add.s32 	%r226, %r220, %r223;
	ld.global.u8 	%r227, [%rd11+12];
	ld.global.u8 	%r228, [%rd11+13];
	ld.global.u8 	%r229, [%rd11+14];
	add.s32 	%r230, %r224, %r227;
	add.s32 	%r231, %r225, %r228;
	add.s32 	%r232, %r226, %r229;
	ld.global.u8 	%r233, [%rd11+15];
	ld.global.u8 	%r234, [%rd11+16];
	ld.global.u8 	%r235, [%rd11+17];
	add.s32 	%r236, %r230, %r233;
	add.s32 	%r237, %r231, %r234;
	add.s32 	%r238, %r232, %r235;
	ld.global.u8 	%r239, [%rd11+18];
	ld.global.u8 	%r240, [%rd11+19];
	ld.global.u8 	%r241, [%rd11+20];
	add.s32 	%r242, %r236, %r239;
	add.s32 	%r243, %r237, %r240;
	add.s32 	%r244, %r238, %r241;
	ld.global.u8 	%r245, [%rd11+21];
	ld.global.u8 	%r246, [%rd11+22];
	ld.global.u8 	%r247, [%rd11+23];
	add.s32 	%r318, %r242, %r245;
	add.s32 	%r319, %r243, %r246;
	add.s32 	%r320, %r244, %r247;
	add.s32 	%r300, %r300, 8;
$L__BB1_10:
	setp.eq.s32 	%p8, %r8, 0;
	@%p8 bra 	$L__BB1_17;
	add.s32 	%r249, %r8, -1;
	setp.lt.u32 	%p9, %r249, 3;
	@%p9 bra 	$L__BB1_13;
	add.s32 	%r250, %r300, %r16;
	mul.wide.s32 	%rd12, %r250, 3;
	add.s64 	%rd13, %rd1, %rd12;
	ld.global.u8 	%r251, [%rd13];
	ld.global.u8 	%r252, [%rd13+1];
	ld.global.u8 	%r253, [%rd13+2];
	add.s32 	%r254, %r318, %r251;
	add.s32 	%r255, %r319, %r252;
	add.s32 	%r256, %r320, %r253;
	ld.global.u8 	%r257, [%rd13+3];
	ld.global.u8 	%r258, [%rd13+4];
	ld.global.u8 	%r259, [%rd13+5];
	add.s32 	%r260, %r254, %r257;
	add.s32 	%r261, %r255, %r258;
	add.s32 	%r262, %r256, %r259;
	ld.global.u8 	%r263, [%rd13+6];
	ld.global.u8 	%r264, [%rd13+7];
	ld.global.u8 	%r265, [%rd13+8];
	add.s32 	%r266, %r260, %r263;
	add.s32 	%r267, %r261, %r264;
	add.s32 	%r268, %r262, %r265;
	ld.global.u8 	%r269, [%rd13+9];
	ld.global.u8 	%r270, [%rd13+10];
	ld.global.u8 	%r271, [%rd13+11];
	add.s32 	%r318, %r266, %r269;
	add.s32 	%r319, %r267, %r270;
	add.s32 	%r320, %r268, %r271;
	add.s32 	%r300, %r300, 4;
$L__BB1_13:
	setp.eq.s32 	%p10, %r9, 0;
	@%p10 bra 	$L__BB1_17;
	setp.eq.s32 	%p11, %r9, 1;
	add.s32 	%r272, %r300, %r16;
	mul.wide.s32 	%rd14, %r272, 3;
	add.s64 	%rd3, %rd1, %rd14;
	ld.global.u8 	%r273, [%rd3];
	ld.global.u8 	%r274, [%rd3+1];
	ld.global.u8 	%r275, [%rd3+2];
	add.s32 	%r318, %r318, %r273;
	add.s32 	%r319, %r319, %r274;
	add.s32 	%r320, %r320, %r275;
	@%p11 bra 	$L__BB1_17;
	setp.eq.s32 	%p12, %r9, 2;
	ld.global.u8 	%r276, [%rd3+3];
	ld.global.u8 	%r277, [%rd3+4];
	ld.global.u8 	%r278, [%rd3+5];
	add.s32 	%r318, %r318, %r276;
	add.s32 	%r319, %r319, %r277;
	add.s32 	%r320, %r320, %r278;
	@%p12 bra 	$L__BB1_17;
	ld.global.u8 	%r279, [%rd3+6];
	ld.global.u8 	%r280, [%rd3+7];
	ld.global.u8 	%r281, [%rd3+8];
	add.s32 	%r318, %r318, %r279;
	add.s32 	%r319, %r319, %r280;
	add.s32 	%r320, %r320, %r281;
$L__BB1_17:
	add.s32 	%r286, %r11, 1;
	setp.ne.s32 	%p13, %r11, %r5;
	@%p13 bra 	$L__BB1_3;
$L__BB1_18:
	max.u32 	%r282, %r321, 1;
	div.u32 	%r283, %r318, %r282;
	div.u32 	%r284, %r319, %r282;
	div.u32 	%r285, %r320, %r282;
	cvta.to.global.u64 	%rd15, %rd4;
	mul.wide.s32 	%rd16, %r1, 3;
	add.s64 	%rd17, %rd15, %rd16;
	st.global.u8 	[%rd17], %r283;
	st.global.u8 	[%rd17+1], %r284;
	st.global.u8 	[%rd17+2], %r285;
$L__BB1_19:
	ret;

}
	// .globl	_Z14sharpen_kernelPK5PixelS1_PS_iif
.visible .entry _Z14sharpen_kernelPK5PixelS1_PS_iif(
	.param .u64 .ptr .align 1 _Z14sharpen_kernelPK5PixelS1_PS_iif_param_0,
	.param .u64 .ptr .align 1 _Z14sharpen_kernelPK5PixelS1_PS_iif_param_1,
	.param .u64 .ptr .align 1 _Z14sharpen_kernelPK5PixelS1_PS_iif_param_2,
	.param .u32 _Z14sharpen_kernelPK5PixelS1_PS_iif_param_3,
	.param .u32 _Z14sharpen_kernelPK5PixelS1_PS_iif_param_4,
	.param .f32 _Z14sharpen_kernelPK5PixelS1_PS_iif_param_5
)
{
	.reg .pred 	%p<4>;
	.reg .b16 	%rs<10>;
	.reg .b32 	%r<23>;
	.reg .b32 	%f<14>;
	.reg .b64 	%rd<15>;

	ld.param.u64 	%rd5, [_Z14sharpen_kernelPK5PixelS1_PS_iif_param_0];
	ld.param.u64 	%rd6, [_Z14sharpen_kernelPK5PixelS1_PS_iif_param_1];
	ld.param.u64 	%rd7, [_Z14sharpen_kernelPK5PixelS1_PS_iif_param_2];
	ld.param.u32 	%r6, [_Z14sharpen_kernelPK5PixelS1_PS_iif_param_3];
	ld.param.u32 	%r7, [_Z14sharpen_kernelPK5PixelS1_PS_iif_param_4];
	ld.param.f32 	%f1, [_Z14sharpen_kernelPK5PixelS1_PS_iif_param_5];
	cvta.to.global.u64 	%rd1, %rd7;
	mov.u32 	%r8, %ctaid.x;
	mov.u32 	%r1, %ntid.x;
	mov.u32 	%r9, %tid.x;
	mad.lo.s32 	%r22, %r8, %r1, %r9;
	setp.ge.s32 	%p1, %r22, %r6;
	@%p1 bra 	$L__BB2_6;
	mov.u32 	%r10, %nctaid.x;
	mul.lo.s32 	%r3, %r1, %r10;
	cvta.to.global.u64 	%rd2, %rd5;
	cvta.to.global.u64 	%rd3, %rd6;
$L__BB2_2:
	cvt.s64.s32 	%rd4, %r22;
	mul.wide.s32 	%rd8, %r22, 3;
	add.s64 	%rd9, %rd2, %rd8;
	ld.global.u8 	%rs1, [%rd9];
	ld.global.u8 	%rs2, [%rd9+1];
	ld.global.u8 	%rs3, [%rd9+2];
	cvt.u32.u16 	%r11, %rs1;
	and.b32  	%r12, %r11, 255;
	setp.ge.s32 	%p2, %r7, %r12;
	@%p2 bra 	$L__BB2_4;
	mad.lo.s64 	%rd12, %rd4, 3, %rd3;
	ld.global.u8 	%rs4, [%rd12+2];
	ld.global.u8 	%rs5, [%rd12+1];
	ld.global.u8 	%rs6, [%rd12];
	cvt.rn.f32.u16 	%f2, %rs1;
	cvt.rn.f32.u16 	%f3, %rs6;
	sub.f32 	%f4, %f2, %f3;
	fma.rn.f32 	%f5, %f1, %f4, %f2;
	cvt.rn.f32.u16 	%f6, %rs2;
	cvt.rn.f32.u16 	%f7, %rs5;
	sub.f32 	%f8, %f6, %f7;
	fma.rn.f32 	%f9, %f1, %f8, %f6;
	cvt.rn.f32.u16 	%f10, %rs3;
	cvt.rn.f32.u16 	%f11, %rs4;
	sub.f32 	%f12, %f10, %f11;
	fma.rn.f32 	%f13, %f1, %f12, %f10;
	cvt.rzi.s32.f32 	%r13, %f5;
	min.s32 	%r14, %r13, 255;
	max.s32 	%r15, %r14, 0;
	add.s64 	%rd14, %rd1, %rd8;
	st.global.u8 	[%rd14], %r15;
	cvt.rzi.s32.f32 	%r16, %f9;
	min.s32 	%r17, %r16, 255;
	max.s32 	%r18, %r17, 0;
	st.global.u8 	[%rd14+1], %r18;
	cvt.rzi.s32.f32 	%r19, %f13;
	min.s32 	%r20, %r19, 255;
	max.s32 	%r21, %r20, 0;
	st.global.u8 	[%rd14+2], %r21;
	bra.uni 	$L__BB2_5;
$L__BB2_4:
	add.s64 	%rd11, %rd1, %rd8;
	st.global.u8 	[%rd11], %rs1;
	st.global.u8 	[%rd11+1], %rs2;
	st.global.u8 	[%rd11+2], %rs3;
$L__BB2_5:
	add.s32 	%r22, %r22, %r3;
	setp.lt.s32 	%p3, %r22, %r6;
	@%p3 bra 	$L__BB2_2;
$L__BB2_6:
	ret;

}


// ===== COMPILED SASS (sm_100) =====

	.target	sm_100

	.elftype	@"ET_EXEC"


//--------------------- .note.nv.tkinfo           --------------------------
	.section	.note.nv.tkinfo,"",@"SHT_NOTE"
	.sectionflags	@"SHF_NOTE_NV_TKINFO"
	.tkinfo
        /*0018*/ 	.word	0x00000002
        /*0030*/ 	.string	""
        /*0030*/ 	.string	"ptxas"
        /*0030*/ 	.string	"Cuda compilation tools, release 13.0, V13.0.88"
        /*0030*/ 	.string	"Build cuda_13.0.r13.0/compiler.36424714_0"
        /*0030*/ 	.string	"-arch sm_100 -m 64 "



//--------------------- .note.nv.cuinfo           --------------------------
	.section	.note.nv.cuinfo,"",@"SHT_NOTE"
	.sectionflags	@"SHF_NOTE_NV_CUINFO"
        /*0018*/ 	.short	0x0002
        /*001a*/ 	.short	0x0064
        /*001c*/ 	.short	0x0082
	.zero		2


//--------------------- .nv.info                  --------------------------
	.section	.nv.info,"",@"SHT_CUDA_INFO"
	.align	4


	//----- nvinfo : EIATTR_REGCOUNT
	.align		4
        /*0000*/ 	.byte	0x04, 0x2f
        /*0002*/ 	.short	(.L_1 - .L_0)
	.align		4
.L_0:
        /*0004*/ 	.word	index@(_Z25gray_scale_transformationPK5PixelPS_i)
        /*0008*/ 	.word	0x0000000e


	//----- nvinfo : EIATTR_FRAME_SIZE
	.align		4
.L_1:
        /*000c*/ 	.byte	0x04, 0x11
        /*000e*/ 	.short	(.L_3 - .L_2)
	.align		4
.L_2:
        /*0010*/ 	.word	index@(_Z25gray_scale_transformationPK5PixelPS_i)
        /*0014*/ 	.word	0x00000000


	//----- nvinfo : EIATTR_REGCOUNT
	.align		4
.L_3:
        /*0018*/ 	.byte	0x04, 0x2f
        /*001a*/ 	.short	(.L_5 - .L_4)
	.align		4
.L_4:
        /*001c*/ 	.word	index@(_Z19blur_transformationPK5PixelPS_iii)
        /*0020*/ 	.word	0x0000001e


	//----- nvinfo : EIATTR_FRAME_SIZE
	.align		4
.L_5:
        /*0024*/ 	.byte	0x04, 0x11
        /*0026*/ 	.short	(.L_7 - .L_6)
	.align		4
.L_6:
        /*0028*/ 	.word	index@(_Z19blur_transformationPK5PixelPS_iii)
        /*002c*/ 	.word	0x00000000


	//----- nvinfo : EIATTR_REGCOUNT
	.align		4
.L_7:
        /*0030*/ 	.byte	0x04, 0x2f
        /*0032*/ 	.short	(.L_9 - .L_8)
	.align		4
.L_8:
        /*0034*/ 	.word	index@(_Z14sharpen_kernelPK5PixelS1_PS_iif)
        /*0038*/ 	.word	0x0000001c


	//----- nvinfo : EIATTR_FRAME_SIZE
	.align		4
.L_9:
        /*003c*/ 	.byte	0x04, 0x11
        /*003e*/ 	.short	(.L_11 - .L_10)
	.align		4
.L_10:
        /*0040*/ 	.word	index@(_Z14sharpen_kernelPK5PixelS1_PS_iif)
        /*0044*/ 	.word	0x00000000


	//----- nvinfo : EIATTR_MIN_STACK_SIZE
	.align		4
.L_11:
        /*0048*/ 	.byte	0x04, 0x12
        /*004a*/ 	.short	(.L_13 - .L_12)
	.align		4
.L_12:
        /*004c*/ 	.word	index@(_Z14sharpen_kernelPK5PixelS1_PS_iif)
        /*0050*/ 	.word	0x00000000


	//----- nvinfo : EIATTR_MIN_STACK_SIZE
	.align		4
.L_13:
        /*0054*/ 	.byte	0x04, 0x12
        /*0056*/ 	.short	(.L_15 - .L_14)
	.align		4
.L_14:
        /*0058*/ 	.word	index@(_Z19blur_transformationPK5PixelPS_iii)
        /*005c*/ 	.word	0x00000000


	//----- nvinfo : EIATTR_MIN_STACK_SIZE
	.align		4
.L_15:
        /*0060*/ 	.byte	0x04, 0x12
        /*0062*/ 	.short	(.L_17 - .L_16)
	.align		4
.L_16:
        /*0064*/ 	.word	index@(_Z25gray_scale_transformationPK5PixelPS_i)
        /*0068*/ 	.word	0x00000000
.L_17:


//--------------------- .nv.compat                --------------------------
	.section	.nv.compat,"",@"SHT_CUDA_COMPAT_INFO"
	.align	4
        /*0000*/ 	.byte	0x02, 0x09, 0x00, 0x00, 0x02, 0x02, 0x01, 0x00, 0x02, 0x05, 0x05, 0x00, 0x03, 0x07, 0x01, 0x01
        /*0010*/ 	.byte	0x02, 0x03, 0x00, 0x00, 0x02, 0x06, 0x01, 0x00, 0x04, 0x0b, 0x08, 0x00, 0x09, 0x00, 0x00, 0x00
        /*0020*/ 	.byte	0x00, 0x00, 0x00, 0x00


//--------------------- .nv.info._Z14sharpen_kernelPK5PixelS1_PS_iif --------------------------
	.section	.nv.info._Z14sharpen_kernelPK5PixelS1_PS_iif,"",@"SHT_CUDA_INFO"
	.sectionflags	@""
	.align	4


	//----- nvinfo : EIATTR_CUDA_API_VERSION
	.align		4
        /*0000*/ 	.byte	0x04, 0x37
        /*0002*/ 	.short	(.L_19 - .L_18)
.L_18:
        /*0004*/ 	.word	0x00000082


	//----- nvinfo : EIATTR_KPARAM_INFO
	.align		4
.L_19:
        /*0008*/ 	.byte	0x04, 0x17
        /*000a*/ 	.short	(.L_21 - .L_20)
.L_20:
        /*000c*/ 	.word	0x00000000
        /*0010*/ 	.short	0x0005
        /*0012*/ 	.short	0x0020
        /*0014*/ 	.byte	0x00, 0xf0, 0x11, 0x00


	//----- nvinfo : EIATTR_KPARAM_INFO
	.align		4
.L_21:
        /*0018*/ 	.byte	0x04, 0x17
        /*001a*/ 	.short	(.L_23 - .L_22)
.L_22:
        /*001c*/ 	.word	0x00000000
        /*0020*/ 	.short	0x0004
        /*0022*/ 	.short	0x001c
        /*0024*/ 	.byte	0x00, 0xf0, 0x11, 0x00


	//----- nvinfo : EIATTR_KPARAM_INFO
	.align		4
.L_23:
        /*0028*/ 	.byte	0x04, 0x17
        /*002a*/ 	.short	(.L_25 - .L_24)
.L_24:
        /*002c*/ 	.word	0x00000000
        /*0030*/ 	.short	0x0003
        /*0032*/ 	.short	0x0018
        /*0034*/ 	.byte	0x00, 0xf0, 0x11, 0x00


	//----- nvinfo : EIATTR_KPARAM_INFO
	.align		4
.L_25:
        /*0038*/ 	.byte	0x04, 0x17
        /*003a*/ 	.short	(.L_27 - .L_26)
.L_26:
        /*003c*/ 	.word	0x00000000
        /*0040*/ 	.short	0x0002
        /*0042*/ 	.short	0x0010
        /*0044*/ 	.byte	0x00, 0xf5, 0x21, 0x00


	//----- nvinfo : EIATTR_KPARAM_INFO
	.align		4
.L_27:
        /*0048*/ 	.byte	0x04, 0x17
        /*004a*/ 	.short	(.L_29 - .L_28)
.L_28:
        /*004c*/ 	.word	0x00000000
        /*0050*/ 	.short	0x0001
        /*0052*/ 	.short	0x0008
        /*0054*/ 	.byte	0x00, 0xf5, 0x21, 0x00


	//----- nvinfo : EIATTR_KPARAM_INFO
	.align		4
.L_29:
        /*0058*/ 	.byte	0x04, 0x17
        /*005a*/ 	.short	(.L_31 - .L_30)
.L_30:
        /*005c*/ 	.word	0x00000000
        /*0060*/ 	.short	0x0000
        /*0062*/ 	.short	0x0000
        /*0064*/ 	.byte	0x00, 0xf5, 0x21, 0x00


	//----- nvinfo : EIATTR_SPARSE_MMA_MASK
	.align		4
.L_31:
        /*0068*/ 	.byte	0x03, 0x50
        /*006a*/ 	.short	0x0000


	//----- nvinfo : EIATTR_MAXREG_COUNT
	.align		4
        /*006c*/ 	.byte	0x03, 0x1b
        /*006e*/ 	.short	0x00ff


	//----- nvinfo : EIATTR_MERCURY_ISA_VERSION
	.align		4
        /*0070*/ 	.byte	0x03, 0x5f
        /*0072*/ 	.short	0x0101


	//----- nvinfo : EIATTR_VRC_CTA_INIT_COUNT
	.align		4
        /*0074*/ 	.byte	0x02, 0x4a
	.zero		1
	.zero		1


	//----- nvinfo : EIATTR_EXIT_INSTR_OFFSETS
	.align		4
        /*0078*/ 	.byte	0x04, 0x1c
        /*007a*/ 	.short	(.L_33 - .L_32)


	//   ....[0]....
.L_32:
        /*007c*/ 	.word	0x00000070


	//   ....[1]....
        /*0080*/ 	.word	0x000003e0


	//----- nvinfo : EIATTR_CRS_STACK_SIZE
	.align		4
.L_33:
        /*0084*/ 	.byte	0x04, 0x1e
        /*0086*/ 	.short	(.L_35 - .L_34)
.L_34:
        /*0088*/ 	.word	0x00000000


	//----- nvinfo : EIATTR_CBANK_PARAM_SIZE
	.align		4
.L_35:
        /*008c*/ 	.byte	0x03, 0x19
        /*008e*/ 	.short	0x0024


	//----- nvinfo : EIATTR_PARAM_CBANK
	.align		4
        /*0090*/ 	.byte	0x04, 0x0a
        /*0092*/ 	.short	(.L_37 - .L_36)
	.align		4
.L_36:
        /*0094*/ 	.word	index@(.nv.constant0._Z14sharpen_kernelPK5PixelS1_PS_iif)
        /*0098*/ 	.short	0x0380
        /*009a*/ 	.short	0x0024


	//----- nvinfo : EIATTR_SW_WAR
	.align		4
.L_37:
        /*009c*/ 	.byte	0x04, 0x36
        /*009e*/ 	.short	(.L_39 - .L_38)
.L_38:
        /*00a0*/ 	.word	0x00000008
.L_39:


//--------------------- .nv.info._Z19blur_transformationPK5PixelPS_iii --------------------------
	.section	.nv.info._Z19blur_transformationPK5PixelPS_iii,"",@"SHT_CUDA_INFO"
	.sectionflags	@""
	.align	4


	//----- nvinfo : EIATTR_CUDA_API_VERSION
	.align		4
        /*0000*/ 	.byte	0x04, 0x37
        /*0002*/ 	.short	(.L_41 - .L_40)
.L_40:
        /*0004*/ 	.word	0x00000082


	//----- nvinfo : EIATTR_KPARAM_INFO
	.align		4
.L_41:
        /*0008*/ 	.byte	0x04, 0x17
        /*000a*/ 	.short	(.L_43 - .L_42)
.L_42:
        /*000c*/ 	.word	0x00000000
        /*0010*/ 	.short	0x0004
        /*0012*/ 	.short	0x0018
        /*0014*/ 	.byte	0x00, 0xf0, 0x11, 0x00


	//----- nvinfo : EIATTR_KPARAM_INFO
	.align		4
.L_43:
        /*0018*/ 	.byte	0x04, 0x17
        /*001a*/ 	.short	(.L_45 - .L_44)
.L_44:
        /*001c*/ 	.word	0x00000000
        /*0020*/ 	.short	0x0003
        /*0022*/ 	.short	0x0014
        /*0024*/ 	.byte	0x00, 0xf0, 0x11, 0x00


	//----- nvinfo : EIATTR_KPARAM_INFO
	.align		4
.L_45:
        /*0028*/ 	.byte	0x04, 0x17
        /*002a*/ 	.short	(.L_47 - .L_46)
.L_46:
        /*002c*/ 	.word	0x00000000
        /*0030*/ 	.short	0x0002
        /*0032*/ 	.short	0x0010
        /*0034*/ 	.byte	0x00, 0xf0, 0x11, 0x00


	//----- nvinfo : EIATTR_KPARAM_INFO
	.align		4
.L_47:
        /*0038*/ 	.byte	0x04, 0x17
        /*003a*/ 	.short	(.L_49 - .L_48)
.L_48:
        /*003c*/ 	.word	0x00000000
        /*0040*/ 	.short	0x0001
        /*0042*/ 	.short	0x0008
        /*0044*/ 	.byte	0x00, 0xf5, 0x21, 0x00


	//----- nvinfo : EIATTR_KPARAM_INFO
	.align		4
.L_49:
        /*0048*/ 	.byte	0x04, 0x17
        /*004a*/ 	.short	(.L_51 - .L_50)
.L_50:
        /*004c*/ 	.word	0x00000000
        /*0050*/ 	.short	0x0000
        /*0052*/ 	.short	0x0000
        /*0054*/ 	.byte	0x00, 0xf5, 0x21, 0x00


	//----- nvinfo : EIATTR_SPARSE_MMA_MASK
	.align		4
.L_51:
        /*0058*/ 	.byte	0x03, 0x50
        /*005a*/ 	.short	0x0000


	//----- nvinfo : EIATTR_MAXREG_COUNT
	.align		4
        /*005c*/ 	.byte	0x03, 0x1b
        /*005e*/ 	.short	0x00ff


	//----- nvinfo : EIATTR_MERCURY_ISA_VERSION
	.align		4
        /*0060*/ 	.byte	0x03, 0x5f
        /*0062*/ 	.short	0x0101


	//----- nvinfo : EIATTR_VRC_CTA_INIT_COUNT
	.align		4
        /*0064*/ 	.byte	0x02, 0x4a
	.zero		1
	.zero		1


	//----- nvinfo : EIATTR_EXIT_INSTR_OFFSETS
	.align		4
        /*0068*/ 	.byte	0x04, 0x1c
        /*006a*/ 	.short	(.L_53 - .L_52)


	//   ....[0]....
.L_52:
        /*006c*/ 	.word	0x00000080


	//   ....[1]....
        /*0070*/ 	.word	0x00001500


	//----- nvinfo : EIATTR_CRS_STACK_SIZE
	.align		4
.L_53:
        /*0074*/ 	.byte	0x04, 0x1e
        /*0076*/ 	.short	(.L_55 - .L_54)
.L_54:
        /*0078*/ 	.word	0x00000000


	//----- nvinfo : EIATTR_CBANK_PARAM_SIZE
	.align		4
.L_55:
        /*007c*/ 	.byte	0x03, 0x19
        /*007e*/ 	.short	0x001c


	//----- nvinfo : EIATTR_PARAM_CBANK
	.align		4
        /*0080*/ 	.byte	0x04, 0x0a
        /*0082*/ 	.short	(.L_57 - .L_56)
	.align		4
.L_56:
        /*0084*/ 	.word	index@(.nv.constant0._Z19blur_transformationPK5PixelPS_iii)
        /*0088*/ 	.short	0x0380
        /*008a*/ 	.short	0x001c


	//----- nvinfo : EIATTR_SW_WAR
	.align		4
.L_57:
        /*008c*/ 	.byte	0x04, 0x36
        /*008e*/ 	.short	(.L_59 - .L_58)
.L_58:
        /*0090*/ 	.word	0x00000008
.L_59:


//--------------------- .nv.info._Z25gray_scale_transformationPK5PixelPS_i --------------------------
	.section	.nv.info._Z25gray_scale_transformationPK5PixelPS_i,"",@"SHT_CUDA_INFO"
	.sectionflags	@""
	.align	4


	//----- nvinfo : EIATTR_CUDA_API_VERSION
	.align		4
        /*0000*/ 	.byte	0x04, 0x37
        /*0002*/ 	.short	(.L_61 - .L_60)
.L_60:
        /*0004*/ 	.word	0x00000082


	//----- nvinfo : EIATTR_KPARAM_INFO
	.align		4
.L_61:
        /*0008*/ 	.byte	0x04, 0x17
        /*000a*/ 	.short	(.L_63 - .L_62)
.L_62:
        /*000c*/ 	.word	0x00000000
        /*0010*/ 	.short	0x0002
        /*0012*/ 	.short	0x0010
        /*0014*/ 	.byte	0x00, 0xf0, 0x11, 0x00


	//----- nvinfo : EIATTR_KPARAM_INFO
	.align		4
.L_63:
        /*0018*/ 	.byte	0x04, 0x17
        /*001a*/ 	.short	(.L_65 - .L_64)
.L_64:
        /*001c*/ 	.word	0x00000000
        /*0020*/ 	.short	0x0001
        /*0022*/ 	.short	0x0008
        /*0024*/ 	.byte	0x00, 0xf5, 0x21, 0x00


	//----- nvinfo : EIATTR_KPARAM_INFO
	.align		4
.L_65:
        /*0028*/ 	.byte	0x04, 0x17
        /*002a*/ 	.short	(.L_67 - .L_66)
.L_66:
        /*002c*/ 	.word	0x00000000
        /*0030*/ 	.short	0x0000
        /*0032*/ 	.short	0x0000
        /*0034*/ 	.byte	0x00, 0xf5, 0x21, 0x00


	//----- nvinfo : EIATTR_SPARSE_MMA_MASK
	.align		4
.L_67:
        /*0038*/ 	.byte	0x03, 0x50
        /*003a*/ 	.short	0x0000


	//----- nvinfo : EIATTR_MAXREG_COUNT
	.align		4
        /*003c*/ 	.byte	0x03, 0x1b
        /*003e*/ 	.short	0x00ff


	//----- nvinfo : EIATTR_MERCURY_ISA_VERSION
	.align		4
        /*0040*/ 	.byte	0x03, 0x5f
        /*0042*/ 	.short	0x0101


	//----- nvinfo : EIATTR_VRC_CTA_INIT_COUNT
	.align		4
        /*0044*/ 	.byte	0x02, 0x4a
	.zero		1
	.zero		1


	//----- nvinfo : EIATTR_EXIT_INSTR_OFFSETS
	.align		4
        /*0048*/ 	.byte	0x04, 0x1c
        /*004a*/ 	.short	(.L_69 - .L_68)


	//   ....[0]....
.L_68:
        /*004c*/ 	.word	0x00000070


	//   ....[1]....
        /*0050*/ 	.word	0x000001a0


	//----- nvinfo : EIATTR_CBANK_PARAM_SIZE
	.align		4
.L_69:
        /*0054*/ 	.byte	0x03, 0x19
        /*0056*/ 	.short	0x0014


	//----- nvinfo : EIATTR_PARAM_CBANK
	.align		4
        /*0058*/ 	.byte	0x04, 0x0a
        /*005a*/ 	.short	(.L_71 - .L_70)
	.align		4
.L_70:
        /*005c*/ 	.word	index@(.nv.constant0._Z25gray_scale_transformationPK5PixelPS_i)
        /*0060*/ 	.short	0x0380
        /*0062*/ 	.short	0x0014


	//----- nvinfo : EIATTR_SW_WAR
	.align		4
.L_71:
        /*0064*/ 	.byte	0x04, 0x36
        /*0066*/ 	.short	(.L_73 - .L_72)
.L_72:
        /*0068*/ 	.word	0x00000008
.L_73:


//--------------------- .nv.callgraph             --------------------------
	.section	.nv.callgraph,"",@"SHT_CUDA_CALLGRAPH"
	.align	4
	.sectionentsize	8
	.align		4
        /*0000*/ 	.word	0x00000000
	.align		4
        /*0004*/ 	.word	0xffffffff
	.align		4
        /*0008*/ 	.word	0x00000000
	.align		4
        /*000c*/ 	.word	0xfffffffe
	.align		4
        /*0010*/ 	.word	0x00000000
	.align		4
        /*0014*/ 	.word	0xfffffffd
	.align		4
        /*0018*/ 	.word	0x00000000
	.align		4
        /*001c*/ 	.word	0xfffffffc


//--------------------- .text._Z14sharpen_kernelPK5PixelS1_PS_iif --------------------------
	.section	.text._Z14sharpen_kernelPK5PixelS1_PS_iif,"ax",@progbits
	.align	128
        .global         _Z14sharpen_kernelPK5PixelS1_PS_iif
        .type           _Z14sharpen_kernelPK5PixelS1_PS_iif,@function
        .size           _Z14sharpen_kernelPK5PixelS1_PS_iif,(.L_x_19 - _Z14sharpen_kernelPK5PixelS1_PS_iif)
        .other          _Z14sharpen_kernelPK5PixelS1_PS_iif,@"STO_CUDA_ENTRY STV_DEFAULT"
_Z14sharpen_kernelPK5PixelS1_PS_iif:
.text._Z14sharpen_kernelPK5PixelS1_PS_iif:
[----:B------:R-:W-:Y:S01]  /*0000*/  LDC R1, c[0x0][0x37c] ;  /* 0x0000df00ff017b82 */ /* 0x000fe20000000800 */
[----:B------:R-:W0:Y:S07]  /*0010*/  S2R R9, SR_TID.X ;  /* 0x0000000000097919 */ /* 0x000e2e0000002100 */
[----:B------:R-:W0:Y:S01]  /*0020*/  S2UR UR4, SR_CTAID.X ;  /* 0x00000000000479c3 */ /* 0x000e220000002500 */
[----:B------:R-:W1:Y:S07]  /*0030*/  LDCU UR5, c[0x0][0x398] ;  /* 0x00007300ff0577ac */ /* 0x000e6e0008000800 */
[----:B------:R-:W0:Y:S02]  /*0040*/  LDC R0, c[0x0][0x360] ;  /* 0x0000d800ff007b82 */ /* 0x000e240000000800 */
[----:B0-----:R-:W-:-:S05]  /*0050*/  IMAD R9, R0, UR4, R9 ;  /* 0x0000000400097c24 */ /* 0x001fca000f8e0209 */
[----:B-1----:R-:W-:-:S13]  /*0060*/  ISETP.GE.AND P0, PT, R9, UR5, PT ;  /* 0x0000000509007c0c */ /* 0x002fda000bf06270 */
[----:B------:R-:W-:Y:S05]  /*0070*/  @P0 EXIT ;  /* 0x000000000000094d */ /* 0x000fea0003800000 */
[----:B------:R-:W0:Y:S01]  /*0080*/  LDC.64 R2, c[0x0][0x390] ;  /* 0x0000e400ff027b82 */ /* 0x000e220000000a00 */
[----:B------:R-:W1:Y:S01]  /*0090*/  LDCU UR4, c[0x0][0x370] ;  /* 0x00006e00ff0477ac */ /* 0x000e620008000800 */
[----:B------:R-:W2:Y:S06]  /*00a0*/  LDCU.64 UR6, c[0x0][0x358] ;  /* 0x00006b00ff0677ac */ /* 0x000eac0008000a00 */
[----:B------:R-:W3:Y:S01]  /*00b0*/  LDC.64 R4, c[0x0][0x380] ;  /* 0x0000e000ff047b82 */ /* 0x000ee20000000a00 */
[----:B------:R-:W4:Y:S01]  /*00c0*/  LDCU UR5, c[0x0][0x3a0] ;  /* 0x00007400ff0577ac */ /* 0x000f220008000800 */
[----:B------:R-:W0:Y:S06]  /*00d0*/  LDCU.64 UR8, c[0x0][0x398] ;  /* 0x00007300ff0877ac */ /* 0x000e2c0008000a00 */
[----:B------:R-:W0:Y:S01]  /*00e0*/  LDC.64 R6, c[0x0][0x388] ;  /* 0x0000e200ff067b82 */ /* 0x000e220000000a00 */
[----:B-1----:R-:W-:-:S07]  /*00f0*/  IMAD R0, R0, UR4, RZ ;  /* 0x0000000400007c24 */ /* 0x002fce000f8e02ff */
.L_x_3:
[----:B--23--:R-:W-:-:S05]  /*0100*/  IMAD.WIDE R12, R9, 0x3, R4 ;  /* 0x00000003090c7825 */ /* 0x00cfca00078e0204 */
[----:B0-2---:R-:W2:Y:S04]  /*0110*/  LDG.E.U8 R21, desc[UR6][R12.64] ;  /* 0x000000060c157981 */ /* 0x005ea8000c1e1100 */
[----:B------:R1:W5:Y:S04]  /*0120*/  LDG.E.U8 R23, desc[UR6][R12.64+0x1] ;  /* 0x000001060c177981 */ /* 0x000368000c1e1100 */
[----:B------:R1:W5:Y:S01]  /*0130*/  LDG.E.U8 R25, desc[UR6][R12.64+0x2] ;  /* 0x000002060c197981 */ /* 0x000362000c1e1100 */
[-C--:B------:R-:W-:Y:S01]  /*0140*/  MOV R11, R9.reuse ;  /* 0x00000009000b7202 */ /* 0x080fe20000000f00 */
[----:B------:R-:W-:Y:S01]  /*0150*/  BSSY.RECONVERGENT B0, `(.L_x_0) ;  /* 0x0000027000007945 */ /* 0x000fe20003800200 */
[----:B------:R-:W-:-:S04]  /*0160*/  IADD3 R9, PT, PT, R0, R9, RZ ;  /* 0x0000000900097210 */ /* 0x000fc80007ffe0ff */
[----:B0-----:R-:W-:Y:S02]  /*0170*/  ISETP.GE.AND P1, PT, R9, UR8, PT ;  /* 0x0000000809007c0c */ /* 0x001fe4000bf26270 */
[----:B--2---:R-:W-:-:S13]  /*0180*/  ISETP.GT.AND P0, PT, R21, UR9, PT ;  /* 0x0000000915007c0c */ /* 0x004fda000bf04270 */
[----:B-1----:R-:W-:Y:S05]  /*0190*/  @!P0 BRA `(.L_x_1) ;  /* 0x0000000000788947 */ /* 0x002fea0003800000 */
[----:B------:R-:W-:Y:S01]  /*01a0*/  SHF.R.S32.HI R15, RZ, 0x1f, R11 ;  /* 0x0000001fff0f7819 */ /* 0x000fe2000001140b */
[----:B------:R-:W-:-:S04]  /*01b0*/  IMAD.WIDE.U32 R12, R11, 0x3, R6 ;  /* 0x000000030b0c7825 */ /* 0x000fc800078e0006 */
[----:B------:R-:W-:-:S05]  /*01c0*/  IMAD R15, R15, 0x3, RZ ;  /* 0x000000030f0f7824 */ /* 0x000fca00078e02ff */
[----:B------:R-:W-:-:S05]  /*01d0*/  IADD3 R13, PT, PT, R13, R15, RZ ;  /* 0x0000000f0d0d7210 */ /* 0x000fca0007ffe0ff */
[----:B------:R-:W2:Y:S04]  /*01e0*/  LDG.E.U8 R10, desc[UR6][R12.64+0x1] ;  /* 0x000001060c0a7981 */ /* 0x000ea8000c1e1100 */
[----:B------:R-:W3:Y:S04]  /*01f0*/  LDG.E.U8 R14, desc[UR6][R12.64] ;  /* 0x000000060c0e7981 */ /* 0x000ee8000c1e1100 */
[----:B------:R-:W4:Y:S01]  /*0200*/  LDG.E.U8 R8, desc[UR6][R12.64+0x2] ;  /* 0x000002060c087981 */ /* 0x000f22000c1e1100 */
[----:B-----5:R-:W0:Y:S08]  /*0210*/  I2F.U16 R16, R23 ;  /* 0x0000001700107306 */ /* 0x020e300000101000 */
[----:B------:R-:W1:Y:S01]  /*0220*/  I2F.U16 R15, R21 ;  /* 0x00000015000f7306 */ /* 0x000e620000101000 */
[----:B--2---:R-:W-:-:S07]  /*0230*/  I2FP.F32.U32 R17, R10 ;  /* 0x0000000a00117245 */ /* 0x004fce0000201000 */
[----:B------:R-:W2:Y:S01]  /*0240*/  I2F.U16 R10, R25 ;  /* 0x00000019000a7306 */ /* 0x000ea20000101000 */
[----:B---3--:R-:W-:Y:S01]  /*0250*/  I2FP.F32.U32 R14, R14 ;  /* 0x0000000e000e7245 */ /* 0x008fe20000201000 */
[----:B0-----:R-:W-:Y:S01]  /*0260*/  FADD R17, R16, -R17 ;  /* 0x8000001110117221 */ /* 0x001fe20000000000 */
[----:B----4-:R-:W-:-:S03]  /*0270*/  I2FP.F32.U32 R19, R8 ;  /* 0x0000000800137245 */ /* 0x010fc60000201000 */
[----:B-1----:R-:W-:Y:S01]  /*0280*/  FADD R14, R15, -R14 ;  /* 0x8000000e0f0e7221 */ /* 0x002fe20000000000 */
[----:B------:R-:W-:-:S03]  /*0290*/  FFMA R17, R17, UR5, R16 ;  /* 0x0000000511117c23 */ /* 0x000fc60008000010 */
[----:B------:R-:W-:-:S03]  /*02a0*/  FFMA R14, R14, UR5, R15 ;  /* 0x000000050e0e7c23 */ /* 0x000fc6000800000f */
[----:B------:R-:W0:Y:S01]  /*02b0*/  F2I.TRUNC.NTZ R17, R17 ;  /* 0x0000001100117305 */ /* 0x000e22000020f100 */
[----:B--2---:R-:W-:-:S04]  /*02c0*/  FADD R19, R10, -R19 ;  /* 0x800000130a137221 */ /* 0x004fc80000000000 */
[----:B------:R-:W-:Y:S01]  /*02d0*/  FFMA R19, R19, UR5, R10 ;  /* 0x0000000513137c23 */ /* 0x000fe2000800000a */
[----:B------:R-:W-:Y:S02]  /*02e0*/  IMAD.WIDE R10, R11, 0x3, R2 ;  /* 0x000000030b0a7825 */ /* 0x000fe400078e0202 */
[----:B------:R-:W1:Y:S01]  /*02f0*/  F2I.TRUNC.NTZ R14, R14 ;  /* 0x0000000e000e7305 */ /* 0x000e62000020f100 */
[----:B0-----:R-:W-:-:S07]  /*0300*/  VIMNMX.RELU R15, PT, PT, R17, 0xff, PT ;  /* 0x000000ff110f7848 */ /* 0x001fce0003fe1100 */
[----:B------:R-:W0:Y:S01]  /*0310*/  F2I.TRUNC.NTZ R19, R19 ;  /* 0x0000001300137305 */ /* 0x000e22000020f100 */
[----:B------:R2:W-:Y:S01]  /*0320*/  STG.E.U8 desc[UR6][R10.64+0x1], R15 ;  /* 0x0000010f0a007986 */ /* 0x0005e2000c101106 */
[----:B-1----:R-:W-:-:S05]  /*0330*/  VIMNMX.RELU R13, PT, PT, R14, 0xff, PT ;  /* 0x000000ff0e0d7848 */ /* 0x002fca0003fe1100 */
[----:B------:R2:W-:Y:S01]  /*0340*/  STG.E.U8 desc[UR6][R10.64], R13 ;  /* 0x0000000d0a007986 */ /* 0x0005e2000c101106 */
[----:B0-----:R-:W-:-:S05]  /*0350*/  VIMNMX.RELU R21, PT, PT, R19, 0xff, PT ;  /* 0x000000ff13157848 */ /* 0x001fca0003fe1100 */
[----:B------:R2:W-:Y:S01]  /*0360*/  STG.E.U8 desc[UR6][R10.64+0x2], R21 ;  /* 0x000002150a007986 */ /* 0x0005e2000c101106 */
[----:B------:R-:W-:Y:S05]  /*0370*/  BRA `(.L_x_2) ;  /* 0x0000000000107947 */ /* 0x000fea0003800000 */
.L_x_1:
[----:B------:R-:W-:-:S05]  /*0380*/  IMAD.WIDE R10, R11, 0x3, R2 ;  /* 0x000000030b0a7825 */ /* 0x000fca00078e0202 */
[----:B------:R0:W-:Y:S04]  /*0390*/  STG.E.U8 desc[UR6][R10.64], R21 ;  /* 0x000000150a007986 */ /* 0x0001e8000c101106 */
[----:B-----5:R0:W-:Y:S04]  /*03a0*/  STG.E.U8 desc[UR6][R10.64+0x1], R23 ;  /* 0x000001170a007986 */ /* 0x0201e8000c101106 */
[----:B------:R0:W-:Y:S02]  /*03b0*/  STG.E.U8 desc[UR6][R10.64+0x2], R25 ;  /* 0x000002190a007986 */ /* 0x0001e4000c101106 */
.L_x_2:
[----:B----4-:R-:W-:Y:S05]  /*03c0*/  BSYNC.RECONVERGENT B0 ;  /* 0x0000000000007941 */ /* 0x010fea0003800200 */
.L_x_0:
[----:B------:R-:W-:Y:S05]  /*03d0*/  @!P1 BRA `(.L_x_3) ;  /* 0xfffffffc00489947 */ /* 0x000fea000383ffff */
[----:B------:R-:W-:Y:S05]  /*03e0*/  EXIT ;  /* 0x000000000000794d */ /* 0x000fea0003800000 */
.L_x_4:
[----:B------:R-:W-:-:S00]  /*03f0*/  BRA `(.L_x_4) ;  /* 0xfffffffc00fc7947 */ /* 0x000fc0000383ffff */
[----:B------:R-:W-:-:S00]  /*0400*/  NOP ;  /* 0x0000000000007918 */ /* 0x000fc00000000000 */
[----:B------:R-:W-:-:S00]  /*0410*/  NOP ;  /* 0x0000000000007918 */ /* 0x000fc00000000000 */
[----:B------:R-:W-:-:S00]  /*0420*/  NOP ;  /* 0x0000000000007918 */ /* 0x000fc00000000000 */
[----:B------:R-:W-:-:S00]  /*0430*/  NOP ;  /* 0x0000000000007918 */ /* 0x000fc00000000000 */
[----:B------:R-:W-:-:S00]  /*0440*/  NOP ;  /* 0x0000000000007918 */ /* 0x000fc00000000000 */
[----:B------:R-:W-:-:S00]  /*0450*/  NOP ;  /* 0x0000000000007918 */ /* 0x000fc00000000000 */
[----:B------:R-:W-:-:S00]  /*0460*/  NOP ;  /* 0x0000000000007918 */ /* 0x000fc00000000000 */
[----:B------:R-:W-:-:S00]  /*0470*/  NOP ;  /* 0x0000000000007918 */ /* 0x000fc00000000000 */
.L_x_19:


//--------------------- .text._Z19blur_transformationPK5PixelPS_iii --------------------------
	.section	.text._Z19blur_transformationPK5PixelPS_iii,"ax",@progbits
	.align	128
        .global         _Z19blur_transformationPK5PixelPS_iii
        .type           _Z19blur_transformationPK5PixelPS_iii,@function
        .size           _Z19blur_transformationPK5PixelPS_iii,(.L_x_20 - _Z19blur_transformationPK5PixelPS_iii)
        .other          _Z19blur_transformationPK5PixelPS_iii,@"STO_CUDA_ENTRY STV_DEFAULT"
_Z19blur_transformationPK5PixelPS_iii:
.text._Z19blur_transformationPK5PixelPS_iii:
[----:B------:R-:W-:Y:S01]  /*0000*/  LDC R1, c[0x0][0x37c] ;  /* 0x0000df00ff017b82 */ /* 0x000fe20000000800 */
[----:B------:R-:W0:Y:S07]  /*0010*/  S2R R0, SR_TID.X ;  /* 0x0000000000007919 */ /* 0x000e2e0000002100 */
[----:B------:R-:W0:Y:S08]  /*0020*/  S2UR UR4, SR_CTAID.X ;  /* 0x00000000000479c3 */ /* 0x000e300000002500 */
[----:B------:R-:W0:Y:S08]  /*0030*/  LDC R3, c[0x0][0x360] ;  /* 0x0000d800ff037b82 */ /* 0x000e300000000800 */
[----:B------:R-:W1:Y:S01]  /*0040*/  LDC.64 R6, c[0x0][0x390] ;  /* 0x0000e400ff067b82 */ /* 0x000e620000000a00 */
[----:B0-----:R-:W-:-:S02]  /*0050*/  IMAD R3, R3, UR4, R0 ;  /* 0x0000000403037c24 */ /* 0x001fc4000f8e0200 */
[----:B-1----:R-:W-:-:S05]  /*0060*/  IMAD R0, R7, R6, RZ ;  /* 0x0000000607007224 */ /* 0x002fca00078e02ff */
[----:B------:R-:W-:-:S13]  /*0070*/  ISETP.GE.AND P0, PT, R3, R0, PT ;  /* 0x000000000300720c */ /* 0x000fda0003f06270 */
[----:B------:R-:W-:Y:S05]  /*0080*/  @P0 EXIT ;  /* 0x000000000000094d */ /* 0x000fea0003800000 */
[----:B------:R-:W0:Y:S01]  /*0090*/  LDC.64 R8, c[0x0][0x380] ;  /* 0x0000e000ff087b82 */ /* 0x000e220000000a00 */
[----:B------:R-:W1:Y:S07]  /*00a0*/  LDCU.64 UR4, c[0x0][0x358] ;  /* 0x00006b00ff0477ac */ /* 0x000e6e0008000a00 */
[----:B------:R-:W2:Y:S01]  /*00b0*/  LDC R0, c[0x0][0x398] ;  /* 0x0000e600ff007b82 */ /* 0x000ea20000000800 */
[----:B0-----:R-:W-:-:S05]  /*00c0*/  IMAD.WIDE R8, R3, 0x3, R8 ;  /* 0x0000000303087825 */ /* 0x001fca00078e0208 */
[----:B-1----:R-:W3:Y:S04]  /*00d0*/  LDG.E.U8 R5, desc[UR4][R8.64] ;  /* 0x0000000408057981 */ /* 0x002ee8000c1e1100 */
[----:B------:R-:W3:Y:S04]  /*00e0*/  LDG.E.U8 R10, desc[UR4][R8.64+0x1] ;  /* 0x00000104080a7981 */ /* 0x000ee8000c1e1100 */
[----:B------:R0:W3:Y:S01]  /*00f0*/  LDG.E.U8 R12, desc[UR4][R8.64+0x2] ;  /* 0x00000204080c7981 */ /* 0x0000e2000c1e1100 */
[----:B------:R-:W-:Y:S01]  /*0100*/  IABS R2, R6 ;  /* 0x0000000600027213 */ /* 0x000fe20000000000 */
[----:B------:R-:W-:Y:S01]  /*0110*/  BSSY.RECONVERGENT B1, `(.L_x_5) ;  /* 0x0000113000017945 */ /* 0x000fe20003800200 */
[----:B--2---:R-:W-:-:S02]  /*0120*/  IABS R4, R0 ;  /* 0x0000000000047213 */ /* 0x004fc40000000000 */
[----:B------:R-:W-:Y:S01]  /*0130*/  CS2R R20, SRZ ;  /* 0x0000000000147805 */ /* 0x000fe2000001ff00 */
[----:B------:R-:W1:Y:S01]  /*0140*/  I2F.RP R14, R2 ;  /* 0x00000002000e7306 */ /* 0x000e620000209400 */
[----:B0-----:R-:W-:-:S07]  /*0150*/  IMAD.MOV.U32 R8, RZ, RZ, RZ ;  /* 0x000000ffff087224 */ /* 0x001fce00078e00ff */
[----:B------:R-:W0:Y:S08]  /*0160*/  I2F.RP R13, R4 ;  /* 0x00000004000d7306 */ /* 0x000e300000209400 */
[----:B-1----:R-:W1:Y:S08]  /*0170*/  MUFU.RCP R14, R14 ;  /* 0x0000000e000e7308 */ /* 0x002e700000001000 */
[----:B0-----:R-:W0:Y:S01]  /*0180*/  MUFU.RCP R13, R13 ;  /* 0x0000000d000d7308 */ /* 0x001e220000001000 */
[----:B-1----:R-:W-:-:S07]  /*0190*/  VIADD R15, R14, 0xffffffe ;  /* 0x0ffffffe0e0f7836 */ /* 0x002fce0000000000 */
[----:B------:R-:W1:Y:S01]  /*01a0*/  F2I.FTZ.U32.TRUNC.NTZ R9, R15 ;  /* 0x0000000f00097305 */ /* 0x000e62000021f000 */
[----:B0-----:R-:W-:Y:S01]  /*01b0*/  VIADD R11, R13, 0xffffffe ;  /* 0x0ffffffe0d0b7836 */ /* 0x001fe20000000000 */
[----:B------:R-:W-:-:S06]  /*01c0*/  IABS R13, R3 ;  /* 0x00000003000d7213 */ /* 0x000fcc0000000000 */
[----:B------:R-:W0:Y:S01]  /*01d0*/  F2I.FTZ.U32.TRUNC.NTZ R11, R11 ;  /* 0x0000000b000b7305 */ /* 0x000e22000021f000 */
[----:B-1----:R-:W-:-:S04]  /*01e0*/  IMAD.MOV R17, RZ, RZ, -R9 ;  /* 0x000000ffff117224 */ /* 0x002fc800078e0a09 */
[----:B------:R-:W-:-:S04]  /*01f0*/  IMAD R17, R17, R2, RZ ;  /* 0x0000000211117224 */ /* 0x000fc800078e02ff */
[----:B------:R-:W-:-:S04]  /*0200*/  IMAD.HI.U32 R8, R9, R17, R8 ;  /* 0x0000001109087227 */ /* 0x000fc800078e0008 */
[----:B0-----:R-:W-:-:S04]  /*0210*/  IMAD.MOV R19, RZ, RZ, -R11 ;  /* 0x000000ffff137224 */ /* 0x001fc800078e0a0b */
[----:B------:R-:W-:Y:S01]  /*0220*/  IMAD R9, R19, R4, RZ ;  /* 0x0000000413097224 */ /* 0x000fe200078e02ff */
[----:B---3--:R-:W-:Y:S01]  /*0230*/  IADD3 R5, PT, PT, R12, R10, R5 ;  /* 0x0000000a0c057210 */ /* 0x008fe20007ffe005 */
[----:B------:R-:W-:-:S03]  /*0240*/  IMAD.MOV.U32 R10, RZ, RZ, RZ ;  /* 0x000000ffff0a7224 */ /* 0x000fc600078e00ff */
[----:B------:R-:W-:Y:S01]  /*0250*/  IABS R12, R5 ;  /* 0x00000005000c7213 */ /* 0x000fe20000000000 */
[----:B------:R-:W-:Y:S01]  /*0260*/  IMAD.HI.U32 R10, R11, R9, R10 ;  /* 0x000000090b0a7227 */ /* 0x000fe200078e000a */
[----:B------:R-:W-:-:S03]  /*0270*/  ISETP.GE.AND P4, PT, R5, RZ, PT ;  /* 0x000000ff0500720c */ /* 0x000fc60003f86270 */
[----:B------:R-:W-:Y:S02]  /*0280*/  IMAD.MOV.U32 R9, RZ, RZ, R12 ;  /* 0x000000ffff097224 */ /* 0x000fe400078e000c */
[----:B------:R-:W-:Y:S02]  /*0290*/  IMAD.MOV.U32 R11, RZ, RZ, R13 ;  /* 0x000000ffff0b7224 */ /* 0x000fe400078e000d */
[----:B------:R-:W-:-:S04]  /*02a0*/  IMAD.HI.U32 R10, R10, R9, RZ ;  /* 0x000000090a0a7227 */ /* 0x000fc800078e00ff */
[----:B------:R-:W-:-:S04]  /*02b0*/  IMAD.HI.U32 R8, R8, R11, RZ ;  /* 0x0000000b08087227 */ /* 0x000fc800078e00ff */
[----:B------:R-:W-:Y:S02]  /*02c0*/  IMAD.MOV R10, RZ, RZ, -R10 ;  /* 0x000000ffff0a7224 */ /* 0x000fe400078e0a0a */
[----:B------:R-:W-:Y:S02]  /*02d0*/  IMAD.MOV R12, RZ, RZ, -R8 ;  /* 0x000000ffff0c7224 */ /* 0x000fe400078e0a08 */
[----:B------:R-:W-:Y:S02]  /*02e0*/  IMAD R9, R4, R10, R9 ;  /* 0x0000000a04097224 */ /* 0x000fe400078e0209 */
[----:B------:R-:W-:-:S03]  /*02f0*/  IMAD R11, R2, R12, R11 ;  /* 0x0000000c020b7224 */ /* 0x000fc600078e020b */
[----:B------:R-:W-:Y:S02]  /*0300*/  ISETP.GT.U32.AND P0, PT, R4, R9, PT ;  /* 0x000000090400720c */ /* 0x000fe40003f04070 */
[----:B------:R-:W-:-:S11]  /*0310*/  ISETP.GT.U32.AND P2, PT, R2, R11, PT ;  /* 0x0000000b0200720c */ /* 0x000fd60003f44070 */
[----:B------:R-:W-:Y:S01]  /*0320*/  @!P0 IMAD.IADD R9, R9, 0x1, -R4 ;  /* 0x0000000109098824 */ /* 0x000fe200078e0a04 */
[----:B------:R-:W-:Y:S01]  /*0330*/  ISETP.NE.AND P0, PT, R0, RZ, PT ;  /* 0x000000ff0000720c */ /* 0x000fe20003f05270 */
[----:B------:R-:W-:Y:S02]  /*0340*/  @!P2 IMAD.IADD R11, R11, 0x1, -R2 ;  /* 0x000000010b0ba824 */ /* 0x000fe400078e0a02 */
[----:B------:R-:W-:Y:S01]  /*0350*/  @!P2 VIADD R8, R8, 0x1 ;  /* 0x000000010808a836 */ /* 0x000fe20000000000 */
[----:B------:R-:W-:Y:S02]  /*0360*/  ISETP.GT.U32.AND P3, PT, R4, R9, PT ;  /* 0x000000090400720c */ /* 0x000fe40003f64070 */
[----:B------:R-:W-:Y:S02]  /*0370*/  ISETP.GE.U32.AND P1, PT, R11, R2, PT ;  /* 0x000000020b00720c */ /* 0x000fe40003f26070 */
[----:B------:R-:W-:Y:S02]  /*0380*/  LOP3.LUT R2, R3, R6, RZ, 0x3c, !PT ;  /* 0x0000000603027212 */ /* 0x000fe400078e3cff */
[----:B------:R-:W-:-:S02]  /*0390*/  ISETP.NE.AND P2, PT, R6, RZ, PT ;  /* 0x000000ff0600720c */ /* 0x000fc40003f45270 */
[----:B------:R-:W-:-:S05]  /*03a0*/  ISETP.GE.AND P5, PT, R2, RZ, PT ;  /* 0x000000ff0200720c */ /* 0x000fca0003fa6270 */
[----:B------:R-:W-:Y:S02]  /*03b0*/  @!P3 IMAD.IADD R9, R9, 0x1, -R4 ;  /* 0x000000010909b824 */ /* 0x000fe400078e0a04 */
[----:B------:R-:W-:Y:S02]  /*03c0*/  @P1 VIADD R8, R8, 0x1 ;  /* 0x0000000108081836 */ /* 0x000fe40000000000 */
[----:B------:R-:W-:Y:S01]  /*03d0*/  @!P4 IMAD.MOV R9, RZ, RZ, -R9 ;  /* 0x000000ffff09c224 */ /* 0x000fe200078e0a09 */
[----:B------:R-:W-:Y:S01]  /*03e0*/  @!P0 LOP3.LUT R9, RZ, R0, RZ, 0x33, !PT ;  /* 0x00000000ff098212 */ /* 0x000fe200078e33ff */
[----:B------:R-:W-:Y:S02]  /*03f0*/  IMAD.MOV.U32 R0, RZ, RZ, RZ ;  /* 0x000000ffff007224 */ /* 0x000fe400078e00ff */
[----:B------:R-:W-:Y:S01]  /*0400*/  @!P5 IMAD.MOV R8, RZ, RZ, -R8 ;  /* 0x000000ffff08d224 */ /* 0x000fe200078e0a08 */
[----:B------:R-:W-:Y:S01]  /*0410*/  @!P2 LOP3.LUT R8, RZ, R6, RZ, 0x33, !PT ;  /* 0x00000006ff08a212 */ /* 0x000fe200078e33ff */
[----:B------:R-:W-:-:S04]  /*0420*/  VIADD R11, R9, 0x1 ;  /* 0x00000001090b7836 */ /* 0x000fc80000000000 */
[--C-:B------:R-:W-:Y:S01]  /*0430*/  IMAD.IADD R2, R11, 0x1, R8.reuse ;  /* 0x000000010b027824 */ /* 0x100fe200078e0208 */
[----:B------:R-:W-:Y:S01]  /*0440*/  VIADDMNMX R9, R8, -R11, RZ, !PT ;  /* 0x8000000b08097246 */ /* 0x000fe200078001ff */
[----:B------:R-:W-:-:S03]  /*0450*/  IMAD.MOV R4, RZ, RZ, -R8 ;  /* 0x000000ffff047224 */ /* 0x000fc600078e0a08 */
[----:B------:R-:W-:Y:S01]  /*0460*/  VIADDMNMX R2, R7, 0xffffffff, R2, PT ;  /* 0xffffffff07027846 */ /* 0x000fe20003800102 */
[----:B------:R-:W-:Y:S02]  /*0470*/  IMAD R4, R6, R4, R3 ;  /* 0x0000000406047224 */ /* 0x000fe400078e0203 */
[----:B------:R-:W-:Y:S01]  /*0480*/  IMAD.MOV.U32 R7, RZ, RZ, RZ ;  /* 0x000000ffff077224 */ /* 0x000fe200078e00ff */
[----:B------:R-:W-:Y:S01]  /*0490*/  ISETP.GT.AND P0, PT, R9, R2, PT ;  /* 0x000000020900720c */ /* 0x000fe20003f04270 */
[----:B------:R-:W-:Y:S01]  /*04a0*/  IMAD.IADD R5, R11, 0x1, R4 ;  /* 0x000000010b057824 */ /* 0x000fe200078e0204 */
[----:B------:R-:W-:-:S04]  /*04b0*/  VIADDMNMX R4, R4, -R11, RZ, !PT ;  /* 0x8000000b04047246 */ /* 0x000fc800078001ff */
[----:B------:R-:W-:-:S07]  /*04c0*/  VIADDMNMX R5, R6, 0xffffffff, R5, PT ;  /* 0xffffffff06057846 */ /* 0x000fce0003800105 */
[----:B------:R-:W-:Y:S05]  /*04d0*/  @P0 BRA `(.L_x_6) ;  /* 0x0000000c00580947 */ /* 0x000fea0003800000 */
[----:B------:R-:W0:Y:S01]  /*04e0*/  LDC.64 R14, c[0x0][0x380] ;  /* 0x0000e000ff0e7b82 */ /* 0x000e220000000a00 */
[----:B------:R-:W-:Y:S01]  /*04f0*/  IMAD.IADD R8, R5, 0x1, -R4 ;  /* 0x0000000105087824 */ /* 0x000fe200078e0a04 */
[----:B------:R-:W-:Y:S01]  /*0500*/  CS2R R20, SRZ ;  /* 0x0000000000147805 */ /* 0x000fe2000001ff00 */
[----:B------:R-:W-:Y:S02]  /*0510*/  IMAD.MOV.U32 R7, RZ, RZ, RZ ;  /* 0x000000ffff077224 */ /* 0x000fe400078e00ff */
[----:B------:R-:W-:Y:S02]  /*0520*/  VIADD R10, R8, 0x1 ;  /* 0x00000001080a7836 */ /* 0x000fe40000000000 */
[----:B------:R-:W-:-:S03]  /*0530*/  IMAD.MOV.U32 R0, RZ, RZ, RZ ;  /* 0x000000ffff007224 */ /* 0x000fc600078e00ff */
[C---:B------:R-:W-:Y:S02]  /*0540*/  LOP3.LUT R18, R10.reuse, 0xfffffff0, RZ, 0xc0, !PT ;  /* 0xfffffff00a127812 */ /* 0x040fe400078ec0ff */
[C---:B------:R-:W-:Y:S02]  /*0550*/  LOP3.LUT R11, R10.reuse, 0xf, RZ, 0xc0, !PT ;  /* 0x0000000f0a0b7812 */ /* 0x040fe400078ec0ff */
[C---:B------:R-:W-:Y:S01]  /*0560*/  LOP3.LUT R12, R10.reuse, 0x7, RZ, 0xc0, !PT ;  /* 0x000000070a0c7812 */ /* 0x040fe200078ec0ff */
[----:B------:R-:W-:Y:S01]  /*0570*/  IMAD.MOV R18, RZ, RZ, -R18 ;  /* 0x000000ffff127224 */ /* 0x000fe200078e0a12 */
[----:B------:R-:W-:Y:S02]  /*0580*/  LOP3.LUT R13, R10, 0x3, RZ, 0xc0, !PT ;  /* 0x000000030a0d7812 */ /* 0x000fe400078ec0ff */
[----:B0-----:R-:W-:-:S05]  /*0590*/  IADD3 R14, P0, PT, R14, 0x17, RZ ;  /* 0x000000170e0e7810 */ /* 0x001fca0007f1e0ff */
[----:B------:R-:W-:-:S08]  /*05a0*/  IMAD.X R15, RZ, RZ, R15, P0 ;  /* 0x000000ffff0f7224 */ /* 0x000fd000000e060f */
.L_x_16:
[----:B------:R-:W-:Y:S01]  /*05b0*/  ISETP.GE.AND P1, PT, R5, R4, PT ;  /* 0x000000040500720c */ /* 0x000fe20003f26270 */
[----:B------:R-:W-:Y:S01]  /*05c0*/  IMAD.MOV.U32 R19, RZ, RZ, R9 ;  /* 0x000000ffff137224 */ /* 0x000fe200078e0009 */
[----:B------:R-:W-:Y:S01]  /*05d0*/  BSSY.RECONVERGENT B0, `(.L_x_7) ;  /* 0x00000c5000007945 */ /* 0x000fe20003800200 */
[----:B------:R-:W-:-:S03]  /*05e0*/  VIADD R9, R9, 0x1 ;  /* 0x0000000109097836 */ /* 0x000fc60000000000 */
[----:B------:R-:W-:-:S07]  /*05f0*/  ISETP.NE.AND P0, PT, R19, R2, PT ;  /* 0x000000021300720c */ /* 0x000fce0003f05270 */
[----:B------:R-:W-:Y:S06]  /*0600*/  @!P1 BRA `(.L_x_8) ;  /* 0x0000000c00049947 */ /* 0x000fec0003800000 */
[----:B------:R-:W-:Y:S01]  /*0610*/  ISETP.GE.U32.AND P1, PT, R8, 0xf, PT ;  /* 0x0000000f0800780c */ /* 0x000fe20003f26070 */
[----:B------:R-:W-:Y:S01]  /*0620*/  BSSY.RECONVERGENT B2, `(.L_x_9) ;  /* 0x0000056000027945 */ /* 0x000fe20003800200 */
[----:B------:R-:W-:Y:S01]  /*0630*/  ISETP.NE.AND P2, PT, R11, RZ, PT ;  /* 0x000000ff0b00720c */ /* 0x000fe20003f45270 */
[----:B------:R-:W-:-:S10]  /*0640*/  IMAD.MOV.U32 R6, RZ, RZ, R4 ;  /* 0x000000ffff067224 */ /* 0x000fd400078e0004 */
[----:B------:R-:W-:Y:S05]  /*0650*/  @!P1 BRA `(.L_x_10) ;  /* 0x0000000400489947 */ /* 0x000fea0003800000 */
[----:B------:R-:W0:Y:S01]  /*0660*/  LDCU UR6, c[0x0][0x390] ;  /* 0x00007200ff0677ac */ /* 0x000e220008000800 */
[----:B------:R-:W-:Y:S01]  /*0670*/  IMAD.MOV.U32 R22, RZ, RZ, R18 ;  /* 0x000000ffff167224 */ /* 0x000fe200078e0012 */
[----:B------:R-:W-:Y:S01]  /*0680*/  MOV R6, R4 ;  /* 0x0000000400067202 */ /* 0x000fe20000000f00 */
[----:B0-----:R-:W-:-:S07]  /*0690*/  IMAD R23, R19, UR6, R4 ;  /* 0x0000000613177c24 */ /* 0x001fce000f8e0204 */
.L_x_11:
[----:B------:R-:W-:-:S05]  /*06a0*/  IMAD.WIDE R16, R23, 0x3, R14 ;  /* 0x0000000317107825 */ /* 0x000fca00078e020e */
[----:B------:R-:W2:Y:S04]  /*06b0*/  LDG.E.U8 R25, desc[UR4][R16.64+-0x17] ;  /* 0xffffe90410197981 */ /* 0x000ea8000c1e1100 */
[----:B------:R-:W2:Y:S04]  /*06c0*/  LDG.E.U8 R26, desc[UR4][R16.64+-0x14] ;  /* 0xffffec04101a7981 */ /* 0x000ea8000c1e1100 */
[----:B------:R-:W3:Y:S04]  /*06d0*/  LDG.E.U8 R24, desc[UR4][R16.64+-0x16] ;  /* 0xffffea0410187981 */ /* 0x000ee8000c1e1100 */
[----:B------:R-:W3:Y:S01]  /*06e0*/  LDG.E.U8 R27, desc[UR4][R16.64+-0x13] ;  /* 0xffffed04101b7981 */ /* 0x000ee2000c1e1100 */
[----:B--2---:R-:W-:-:S03]  /*06f0*/  IADD3 R0, PT, PT, R26, R0, R25 ;  /* 0x000000001a007210 */ /* 0x004fc60007ffe019 */
[----:B------:R-:W2:Y:S04]  /*0700*/  LDG.E.U8 R25, desc[UR4][R16.64+-0x15] ;  /* 0xffffeb0410197981 */ /* 0x000ea8000c1e1100 */
[----:B------:R-:W4:Y:S01]  /*0710*/  LDG.E.U8 R26, desc[UR4][R16.64+-0xe] ;  /* 0xfffff204101a7981 */ /* 0x000f22000c1e1100 */
[----:B---3--:R-:W-:-:S03]  /*0720*/  IADD3 R21, PT, PT, R27, R21, R24 ;  /* 0x000000151b157210 */ /* 0x008fc60007ffe018 */
[----:B------:R-:W2:Y:S04]  /*0730*/  LDG.E.U8 R24, desc[UR4][R16.64+-0x12] ;  /* 0xffffee0410187981 */ /* 0x000ea8000c1e1100 */
[----:B------:R-:W4:Y:S01]  /*0740*/  LDG.E.U8 R27, desc[UR4][R16.64+-0x11] ;  /* 0xffffef04101b7981 */ /* 0x000f22000c1e1100 */
[----:B--2---:R-:W-:-:S03]  /*0750*/  IADD3 R20, PT, PT, R24, R20, R25 ;  /* 0x0000001418147210 */ /* 0x004fc60007ffe019 */
[----:B------:R-:W2:Y:S01]  /*0760*/  LDG.E.U8 R24, desc[UR4][R16.64+-0x10] ;  /* 0xfffff00410187981 */ /* 0x000ea2000c1e1100 */
[----:B----4-:R-:W-:-:S03]  /*0770*/  IADD3 R0, PT, PT, R26, R0, R27 ;  /* 0x000000001a007210 */ /* 0x010fc60007ffe01b */
        /* <DEDUP_REMOVED lines=51> */
[----:B------:R-:W-:-:S05]  /*0ab0*/  VIADD R22, R22, 0x10 ;  /* 0x0000001016167836 */ /* 0x000fca0000000000 */
[----:B------:R-:W-:Y:S02]  /*0ac0*/  ISETP.NE.AND P1, PT, R22, RZ, PT ;  /* 0x000000ff1600720c */ /* 0x000fe40003f25270 */
[----:B--2---:R-:W-:Y:S02]  /*0ad0*/  IADD3 R20, PT, PT, R24, R20, R25 ;  /* 0x0000001418147210 */ /* 0x004fe40007ffe019 */
[----:B------:R-:W2:Y:S04]  /*0ae0*/  LDG.E.U8 R24, desc[UR4][R16.64+0x14] ;  /* 0x0000140410187981 */ /* 0x000ea8000c1e1100 */
[----:B------:R-:W4:Y:S01]  /*0af0*/  LDG.E.U8 R25, desc[UR4][R16.64+0x15] ;  /* 0x0000150410197981 */ /* 0x000f22000c1e1100 */
[----:B---3--:R-:W-:-:S03]  /*0b00*/  IADD3 R0, PT, PT, R26, R0, R27 ;  /* 0x000000001a007210 */ /* 0x008fc60007ffe01b */
[----:B------:R-:W2:Y:S04]  /*0b10*/  LDG.E.U8 R26, desc[UR4][R16.64+0x17] ;  /* 0x00001704101a7981 */ /* 0x000ea8000c1e1100 */
[----:B------:R-:W4:Y:S01]  /*0b20*/  LDG.E.U8 R27, desc[UR4][R16.64+0x18] ;  /* 0x00001804101b7981 */ /* 0x000f22000c1e1100 */
[----:B------:R-:W-:Y:S02]  /*0b30*/  VIADD R6, R6, 0x10 ;  /* 0x0000001006067836 */ /* 0x000fe40000000000 */
[----:B------:R-:W-:Y:S01]  /*0b40*/  VIADD R23, R23, 0x10 ;  /* 0x0000001017177836 */ /* 0x000fe20000000000 */
[----:B--2---:R-:W-:Y:S02]  /*0b50*/  IADD3 R21, PT, PT, R26, R21, R24 ;  /* 0x000000151a157210 */ /* 0x004fe40007ffe018 */
[----:B----4-:R-:W-:Y:S01]  /*0b60*/  IADD3 R20, PT, PT, R27, R20, R25 ;  /* 0x000000141b147210 */ /* 0x010fe20007ffe019 */
[----:B------:R-:W-:Y:S06]  /*0b70*/  @P1 BRA `(.L_x_11) ;  /* 0xfffffff800c81947 */ /* 0x000fec000383ffff */
.L_x_10:
[----:B------:R-:W-:Y:S05]  /*0b80*/  BSYNC.RECONVERGENT B2 ;  /* 0x0000000000027941 */ /* 0x000fea0003800200 */
.L_x_9:
[----:B------:R-:W-:Y:S01]  /*0b90*/  IMAD.IADD R7, R7, 0x1, R10 ;  /* 0x0000000107077824 */ /* 0x000fe200078e020a */
[----:B------:R-:W-:Y:S06]  /*0ba0*/  @!P2 BRA `(.L_x_8) ;  /* 0x00000004009ca947 */ /* 0x000fec0003800000 */
[----:B------:R-:W-:Y:S01]  /*0bb0*/  VIADD R16, R11, 0xffffffff ;  /* 0xffffffff0b107836 */ /* 0x000fe20000000000 */
[----:B------:R-:W-:Y:S01]  /*0bc0*/  BSSY.RECONVERGENT B2, `(.L_x_12) ;  /* 0x000002d000027945 */ /* 0x000fe20003800200 */
[----:B------:R-:W-:-:S03]  /*0bd0*/  ISETP.NE.AND P2, PT, R12, RZ, PT ;  /* 0x000000ff0c00720c */ /* 0x000fc60003f45270 */
[----:B------:R-:W-:-:S13]  /*0be0*/  ISETP.GE.U32.AND P1, PT, R16, 0x7, PT ;  /* 0x000000071000780c */ /* 0x000fda0003f26070 */
[----:B------:R-:W-:Y:S05]  /*0bf0*/  @!P1 BRA `(.L_x_13) ;  /* 0x0000000000a49947 */ /* 0x000fea0003800000 */
[----:B------:R-:W0:Y:S01]  /*0c00*/  LDC.64 R16, c[0x0][0x380] ;  /* 0x0000e000ff107b82 */ /* 0x000e220000000a00 */
[----:B------:R-:W1:Y:S02]  /*0c10*/  LDCU UR6, c[0x0][0x390] ;  /* 0x00007200ff0677ac */ /* 0x000e640008000800 */
[----:B-1----:R-:W-:-:S04]  /*0c20*/  IMAD R23, R19, UR6, R6 ;  /* 0x0000000613177c24 */ /* 0x002fc8000f8e0206 */
[----:B0-----:R-:W-:-:S05]  /*0c30*/  IMAD.WIDE R16, R23, 0x3, R16 ;  /* 0x0000000317107825 */ /* 0x001fca00078e0210 */
[----:B------:R-:W2:Y:S04]  /*0c40*/  LDG.E.U8 R23, desc[UR4][R16.64] ;  /* 0x0000000410177981 */ /* 0x000ea8000c1e1100 */
[----:B------:R-:W2:Y:S04]  /*0c50*/  LDG.E.U8 R24, desc[UR4][R16.64+0x3] ;  /* 0x0000030410187981 */ /* 0x000ea8000c1e1100 */
[----:B------:R-:W3:Y:S04]  /*0c60*/  LDG.E.U8 R22, desc[UR4][R16.64+0x1] ;  /* 0x0000010410167981 */ /* 0x000ee8000c1e1100 */
[----:B------:R-:W4:Y:S04]  /*0c70*/  LDG.E.U8 R25, desc[UR4][R16.64+0x5] ;  /* 0x0000050410197981 */ /* 0x000f28000c1e1100 */
[----:B------:R-:W5:Y:S04]  /*0c80*/  LDG.E.U8 R26, desc[UR4][R16.64+0x16] ;  /* 0x00001604101a7981 */ /* 0x000f68000c1e1100 */
[----:B------:R-:W5:Y:S01]  /*0c90*/  LDG.E.U8 R27, desc[UR4][R16.64+0x17] ;  /* 0x00001704101b7981 */ /* 0x000f62000c1e1100 */
[----:B--2---:R-:W-:-:S03]  /*0ca0*/  IADD3 R0, PT, PT, R24, R0, R23 ;  /* 0x0000000018007210 */ /* 0x004fc60007ffe017 */
[----:B------:R-:W3:Y:S04]  /*0cb0*/  LDG.E.U8 R24, desc[UR4][R16.64+0x4] ;  /* 0x0000040410187981 */ /* 0x000ee8000c1e1100 */
[----:B------:R-:W4:Y:S01]  /*0cc0*/  LDG.E.U8 R23, desc[UR4][R16.64+0x2] ;  /* 0x0000020410177981 */ /* 0x000f22000c1e1100 */
[----:B---3--:R-:W-:-:S03]  /*0cd0*/  IADD3 R22, PT, PT, R24, R21, R22 ;  /* 0x0000001518167210 */ /* 0x008fc60007ffe016 */
[----:B------:R-:W2:Y:S01]  /*0ce0*/  LDG.E.U8 R21, desc[UR4][R16.64+0x6] ;  /* 0x0000060410157981 */ /* 0x000ea2000c1e1100 */
[----:B----4-:R-:W-:-:S03]  /*0cf0*/  IADD3 R20, PT, PT, R25, R20, R23 ;  /* 0x0000001419147210 */ /* 0x010fc60007ffe017 */
[----:B------:R-:W2:Y:S04]  /*0d00*/  LDG.E.U8 R24, desc[UR4][R16.64+0x9] ;  /* 0x0000090410187981 */ /* 0x000ea8000c1e1100 */
[----:B------:R-:W3:Y:S04]  /*0d10*/  LDG.E.U8 R23, desc[UR4][R16.64+0x7] ;  /* 0x0000070410177981 */ /* 0x000ee8000c1e1100 */
[----:B------:R-:W3:Y:S01]  /*0d20*/  LDG.E.U8 R25, desc[UR4][R16.64+0xa] ;  /* 0x00000a0410197981 */ /* 0x000ee2000c1e1100 */
[----:B--2---:R-:W-:-:S03]  /*0d30*/  IADD3 R24, PT, PT, R24, R0, R21 ;  /* 0x0000000018187210 */ /* 0x004fc60007ffe015 */
[----:B------:R-:W2:Y:S01]  /*0d40*/  LDG.E.U8 R21, desc[UR4][R16.64+0x8] ;  /* 0x0000080410157981 */ /* 0x000ea2000c1e1100 */
[----:B---3--:R-:W-:-:S03]  /*0d50*/  IADD3 R0, PT, PT, R25, R22, R23 ;  /* 0x0000001619007210 */ /* 0x008fc60007ffe017 */
        /* <DEDUP_REMOVED lines=10> */
[----:B------:R-:W2:Y:S04]  /*0e00*/  LDG.E.U8 R0, desc[UR4][R16.64+0x15] ;  /* 0x0000150410007981 */ /* 0x000ea8000c1e1100 */
[----:B------:R-:W5:Y:S01]  /*0e10*/  LDG.E.U8 R24, desc[UR4][R16.64+0x13] ;  /* 0x0000130410187981 */ /* 0x000f62000c1e1100 */
[----:B---3--:R-:W-:-:S03]  /*0e20*/  IADD3 R22, PT, PT, R25, R22, R23 ;  /* 0x0000001619167210 */ /* 0x008fc60007ffe017 */
[----:B------:R-:W2:Y:S04]  /*0e30*/  LDG.E.U8 R23, desc[UR4][R16.64+0x12] ;  /* 0x0000120410177981 */ /* 0x000ea8000c1e1100 */
[----:B------:R-:W3:Y:S01]  /*0e40*/  LDG.E.U8 R25, desc[UR4][R16.64+0x14] ;  /* 0x0000140410197981 */ /* 0x000ee2000c1e1100 */
[----:B------:R-:W-:Y:S01]  /*0e50*/  VIADD R6, R6, 0x8 ;  /* 0x0000000806067836 */ /* 0x000fe20000000000 */
[----:B-----5:R-:W-:Y:S02]  /*0e60*/  IADD3 R21, PT, PT, R26, R21, R24 ;  /* 0x000000151a157210 */ /* 0x020fe40007ffe018 */
[----:B--2---:R-:W-:Y:S02]  /*0e70*/  IADD3 R0, PT, PT, R0, R20, R23 ;  /* 0x0000001400007210 */ /* 0x004fe40007ffe017 */
[----:B---3--:R-:W-:-:S07]  /*0e80*/  IADD3 R20, PT, PT, R27, R22, R25 ;  /* 0x000000161b147210 */ /* 0x008fce0007ffe019 */
.L_x_13:
[----:B------:R-:W-:Y:S05]  /*0e90*/  BSYNC.RECONVERGENT B2 ;  /* 0x0000000000027941 */ /* 0x000fea0003800200 */
.L_x_12:
[----:B------:R-:W-:Y:S05]  /*0ea0*/  @!P2 BRA `(.L_x_8) ;  /* 0x0000000000dca947 */ /* 0x000fea0003800000 */
        /* <DEDUP_REMOVED lines=22> */
[----:B------:R-:W5:Y:S04]  /*1010*/  LDG.E.U8 R22, desc[UR4][R16.64+0x7] ;  /* 0x0000070410167981 */ /* 0x000f68000c1e1100 */
[----:B------:R-:W3:Y:S01]  /*1020*/  LDG.E.U8 R25, desc[UR4][R16.64+0x8] ;  /* 0x0000080410197981 */ /* 0x000ee2000c1e1100 */
[----:B------:R-:W-:Y:S01]  /*1030*/  VIADD R6, R6, 0x4 ;  /* 0x0000000406067836 */ /* 0x000fe20000000000 */
[----:B--2---:R-:W-:-:S02]  /*1040*/  IADD3 R0, PT, PT, R24, R0, R23 ;  /* 0x0000000018007210 */ /* 0x004fc40007ffe017 */
[----:B-----5:R-:W-:Y:S02]  /*1050*/  IADD3 R21, PT, PT, R26, R21, R22 ;  /* 0x000000151a157210 */ /* 0x020fe40007ffe016 */
[----:B---3--:R-:W-:-:S07]  /*1060*/  IADD3 R20, PT, PT, R27, R20, R25 ;  /* 0x000000141b147210 */ /* 0x008fce0007ffe019 */
.L_x_15:
[----:B------:R-:W-:Y:S05]  /*1070*/  BSYNC.RECONVERGENT B2 ;  /* 0x0000000000027941 */ /* 0x000fea0003800200 */
.L_x_14:
[----:B------:R-:W-:Y:S05]  /*1080*/  @!P2 BRA `(.L_x_8) ;  /* 0x000000000064a947 */ /* 0x000fea0003800000 */
[----:B------:R-:W0:Y:S01]  /*1090*/  LDC.64 R16, c[0x0][0x380] ;  /* 0x0000e000ff107b82 */ /* 0x000e220000000a00 */
[----:B------:R-:W1:Y:S02]  /*10a0*/  LDCU UR6, c[0x0][0x390] ;  /* 0x00007200ff0677ac */ /* 0x000e640008000800 */
[----:B-1----:R-:W-:-:S04]  /*10b0*/  IMAD R19, R19, UR6, R6 ;  /* 0x0000000613137c24 */ /* 0x002fc8000f8e0206 */
[----:B0-----:R-:W-:-:S05]  /*10c0*/  IMAD.WIDE R16, R19, 0x3, R16 ;  /* 0x0000000313107825 */ /* 0x001fca00078e0210 */
[----:B------:R-:W2:Y:S04]  /*10d0*/  LDG.E.U8 R19, desc[UR4][R16.64] ;  /* 0x0000000410137981 */ /* 0x000ea8000c1e1100 */
[----:B------:R-:W3:Y:S04]  /*10e0*/  LDG.E.U8 R6, desc[UR4][R16.64+0x1] ;  /* 0x0000010410067981 */ /* 0x000ee8000c1e1100 */
[----:B------:R-:W4:Y:S01]  /*10f0*/  LDG.E.U8 R23, desc[UR4][R16.64+0x2] ;  /* 0x0000020410177981 */ /* 0x000f22000c1e1100 */
[----:B------:R-:W-:Y:S01]  /*1100*/  ISETP.NE.AND P1, PT, R13, 0x1, PT ;  /* 0x000000010d00780c */ /* 0x000fe20003f25270 */
[----:B--2---:R-:W-:-:S02]  /*1110*/  IMAD.IADD R0, R0, 0x1, R19 ;  /* 0x0000000100007824 */ /* 0x004fc400078e0213 */
[----:B---3--:R-:W-:Y:S02]  /*1120*/  IMAD.IADD R21, R21, 0x1, R6 ;  /* 0x0000000115157824 */ /* 0x008fe400078e0206 */
[----:B----4-:R-:W-:-:S08]  /*1130*/  IMAD.IADD R20, R20, 0x1, R23 ;  /* 0x0000000114147824 */ /* 0x010fd000078e0217 */
[----:B------:R-:W-:Y:S05]  /*1140*/  @!P1 BRA `(.L_x_8) ;  /* 0x0000000000349947 */ /* 0x000fea0003800000 */
[----:B------:R-:W-:Y:S01]  /*1150*/  ISETP.NE.AND P1, PT, R13, 0x2, PT ;  /* 0x000000020d00780c */ /* 0x000fe20003f25270 */
[----:B------:R-:W2:Y:S04]  /*1160*/  LDG.E.U8 R23, desc[UR4][R16.64+0x5] ;  /* 0x0000050410177981 */ /* 0x000ea8000c1e1100 */
[----:B------:R-:W3:Y:S04]  /*1170*/  LDG.E.U8 R19, desc[UR4][R16.64+0x3] ;  /* 0x0000030410137981 */ /* 0x000ee8000c1e1100 */
[----:B------:R-:W4:Y:S04]  /*1180*/  LDG.E.U8 R6, desc[UR4][R16.64+0x4] ;  /* 0x0000040410067981 */ /* 0x000f28000c1e1100 */
[----:B------:R-:W5:Y:S04]  /*1190*/  @P1 LDG.E.U8 R25, desc[UR4][R16.64+0x6] ;  /* 0x0000060410191981 */ /* 0x000f68000c1e1100 */
[----:B------:R-:W5:Y:S04]  /*11a0*/  @P1 LDG.E.U8 R22, desc[UR4][R16.64+0x7] ;  /* 0x0000070410161981 */ /* 0x000f68000c1e1100 */
[----:B------:R-:W5:Y:S01]  /*11b0*/  @P1 LDG.E.U8 R27, desc[UR4][R16.64+0x8] ;  /* 0x00000804101b1981 */ /* 0x000f62000c1e1100 */
[----:B--2---:R-:W-:-:S02]  /*11c0*/  IMAD.IADD R20, R20, 0x1, R23 ;  /* 0x0000000114147824 */ /* 0x004fc400078e0217 */
[----:B---3--:R-:W-:Y:S02]  /*11d0*/  IMAD.IADD R0, R0, 0x1, R19 ;  /* 0x0000000100007824 */ /* 0x008fe400078e0213 */
[----:B----4-:R-:W-:Y:S02]  /*11e0*/  IMAD.IADD R21, R21, 0x1, R6 ;  /* 0x0000000115157824 */ /* 0x010fe400078e0206 */
[----:B-----5:R-:W-:Y:S02]  /*11f0*/  @P1 IMAD.IADD R0, R0, 0x1, R25 ;  /* 0x0000000100001824 */ /* 0x020fe400078e0219 */
[----:B------:R-:W-:Y:S01]  /*1200*/  @P1 IMAD.IADD R21, R21, 0x1, R22 ;  /* 0x0000000115151824 */ /* 0x000fe200078e0216 */
[----:B------:R-:W-:-:S07]  /*1210*/  @P1 IADD3 R20, PT, PT, R20, R27, RZ ;  /* 0x0000001b14141210 */ /* 0x000fce0007ffe0ff */
.L_x_8:
[----:B------:R-:W-:Y:S05]  /*1220*/  BSYNC.RECONVERGENT B0 ;  /* 0x0000000000007941 */ /* 0x000fea0003800200 */
.L_x_7:
[----:B------:R-:W-:Y:S05]  /*1230*/  @P0 BRA `(.L_x_16) ;  /* 0xfffffff000dc0947 */ /* 0x000fea000383ffff */
.L_x_6:
[----:B------:R-:W-:Y:S05]  /*1240*/  BSYNC.RECONVERGENT B1 ;  /* 0x0000000000017941 */ /* 0x000fea0003800200 */
.L_x_5:
[----:B------:R-:W-:-:S04]  /*1250*/  VIMNMX.U32 R7, PT, PT, R7, 0x1, !PT ;  /* 0x0000000107077848 */ /* 0x000fc80007fe0000 */
[----:B------:R-:W0:Y:S01]  /*1260*/  I2F.U32.RP R2, R7 ;  /* 0x0000000700027306 */ /* 0x000e220000209000 */
[----:B------:R-:W-:Y:S01]  /*1270*/  IMAD.MOV R9, RZ, RZ, -R7 ;  /* 0x000000ffff097224 */ /* 0x000fe200078e0a07 */
[----:B------:R-:W-:-:S06]  /*1280*/  ISETP.NE.U32.AND P2, PT, R7, RZ, PT ;  /* 0x000000ff0700720c */ /* 0x000fcc0003f45070 */
[----:B0-----:R-:W0:Y:S02]  /*1290*/  MUFU.RCP R2, R2 ;  /* 0x0000000200027308 */ /* 0x001e240000001000 */
[----:B0-----:R-:W-:-:S06]  /*12a0*/  VIADD R4, R2, 0xffffffe ;  /* 0x0ffffffe02047836 */ /* 0x001fcc0000000000 */
[----:B------:R0:W1:Y:S02]  /*12b0*/  F2I.FTZ.U32.TRUNC.NTZ R5, R4 ;  /* 0x0000000400057305 */ /* 0x000064000021f000 */
[----:B0-----:R-:W-:Y:S02]  /*12c0*/  IMAD.MOV.U32 R4, RZ, RZ, RZ ;  /* 0x000000ffff047224 */ /* 0x001fe400078e00ff */
[----:B-1----:R-:W-:-:S04]  /*12d0*/  IMAD R9, R9, R5, RZ ;  /* 0x0000000509097224 */ /* 0x002fc800078e02ff */
[----:B------:R-:W-:-:S06]  /*12e0*/  IMAD.HI.U32 R5, R5, R9, R4 ;  /* 0x0000000905057227 */ /* 0x000fcc00078e0004 */
[----:B------:R-:W-:-:S04]  /*12f0*/  IMAD.HI.U32 R6, R5, R0, RZ ;  /* 0x0000000005067227 */ /* 0x000fc800078e00ff */
[----:B------:R-:W-:-:S04]  /*1300*/  IMAD.HI.U32 R8, R5, R21, RZ ;  /* 0x0000001505087227 */ /* 0x000fc800078e00ff */
[----:B------:R-:W-:-:S04]  /*1310*/  IMAD.HI.U32 R10, R5, R20, RZ ;  /* 0x00000014050a7227 */ /* 0x000fc800078e00ff */
[----:B------:R-:W-:Y:S02]  /*1320*/  IMAD.MOV R2, RZ, RZ, -R6 ;  /* 0x000000ffff027224 */ /* 0x000fe400078e0a06 */
[----:B------:R-:W-:Y:S02]  /*1330*/  IMAD.MOV R12, RZ, RZ, -R8 ;  /* 0x000000ffff0c7224 */ /* 0x000fe400078e0a08 */
[----:B------:R-:W-:Y:S02]  /*1340*/  IMAD.MOV R4, RZ, RZ, -R10 ;  /* 0x000000ffff047224 */ /* 0x000fe400078e0a0a */
[C---:B------:R-:W-:Y:S02]  /*1350*/  IMAD R0, R7.reuse, R2, R0 ;  /* 0x0000000207007224 */ /* 0x040fe400078e0200 */
[C---:B------:R-:W-:Y:S02]  /*1360*/  IMAD R2, R7.reuse, R12, R21 ;  /* 0x0000000c07027224 */ /* 0x040fe400078e0215 */
[----:B------:R-:W-:Y:S01]  /*1370*/  IMAD R20, R7, R4, R20 ;  /* 0x0000000407147224 */ /* 0x000fe200078e0214 */
[-C--:B------:R-:W-:Y:S01]  /*1380*/  ISETP.GE.U32.AND P0, PT, R0, R7.reuse, PT ;  /* 0x000000070000720c */ /* 0x080fe20003f06070 */
[----:B------:R-:W0:Y:S01]  /*1390*/  LDC.64 R4, c[0x0][0x388] ;  /* 0x0000e200ff047b82 */ /* 0x000e220000000a00 */
[----:B------:R-:W-:-:S02]  /*13a0*/  ISETP.GE.U32.AND P3, PT, R2, R7, PT ;  /* 0x000000070200720c */ /* 0x000fc40003f66070 */
[----:B------:R-:W-:-:S09]  /*13b0*/  ISETP.GE.U32.AND P5, PT, R20, R7, PT ;  /* 0x000000071400720c */ /* 0x000fd20003fa6070 */
[--C-:B------:R-:W-:Y:S02]  /*13c0*/  @P0 IMAD.IADD R0, R0, 0x1, -R7.reuse ;  /* 0x0000000100000824 */ /* 0x100fe400078e0a07 */
[--C-:B------:R-:W-:Y:S02]  /*13d0*/  @P3 IMAD.IADD R2, R2, 0x1, -R7.reuse ;  /* 0x0000000102023824 */ /* 0x100fe400078e0a07 */
[----:B------:R-:W-:Y:S01]  /*13e0*/  @P5 IMAD.IADD R20, R20, 0x1, -R7 ;  /* 0x0000000114145824 */ /* 0x000fe200078e0a07 */
[-C--:B------:R-:W-:Y:S01]  /*13f0*/  ISETP.GE.U32.AND P1, PT, R0, R7.reuse, PT ;  /* 0x000000070000720c */ /* 0x080fe20003f26070 */
[----:B------:R-:W-:Y:S01]  /*1400*/  @P0 VIADD R6, R6, 0x1 ;  /* 0x0000000106060836 */ /* 0x000fe20000000000 */
[-C--:B------:R-:W-:Y:S01]  /*1410*/  ISETP.GE.U32.AND P4, PT, R2, R7.reuse, PT ;  /* 0x000000070200720c */ /* 0x080fe20003f86070 */
[----:B------:R-:W-:Y:S01]  /*1420*/  @P3 VIADD R8, R8, 0x1 ;  /* 0x0000000108083836 */ /* 0x000fe20000000000 */
[-C--:B------:R-:W-:Y:S01]  /*1430*/  ISETP.GE.U32.AND P6, PT, R20, R7.reuse, PT ;  /* 0x000000071400720c */ /* 0x080fe20003fc6070 */
[----:B------:R-:W-:Y:S01]  /*1440*/  @P5 VIADD R10, R10, 0x1 ;  /* 0x000000010a0a5836 */ /* 0x000fe20000000000 */
[----:B------:R-:W-:Y:S01]  /*1450*/  LOP3.LUT R7, RZ, R7, RZ, 0x33, !PT ;  /* 0x00000007ff077212 */ /* 0x000fe200078e33ff */
[----:B0-----:R-:W-:-:S06]  /*1460*/  IMAD.WIDE R2, R3, 0x3, R4 ;  /* 0x0000000303027825 */ /* 0x001fcc00078e0204 */
[----:B------:R-:W-:Y:S02]  /*1470*/  @P1 VIADD R6, R6, 0x1 ;  /* 0x0000000106061836 */ /* 0x000fe40000000000 */
[----:B------:R-:W-:Y:S02]  /*1480*/  @P4 VIADD R8, R8, 0x1 ;  /* 0x0000000108084836 */ /* 0x000fe40000000000 */
[----:B------:R-:W-:Y:S01]  /*1490*/  @P6 VIADD R10, R10, 0x1 ;  /* 0x000000010a0a6836 */ /* 0x000fe20000000000 */
[C---:B------:R-:W-:Y:S02]  /*14a0*/  SEL R5, R7.reuse, R6, !P2 ;  /* 0x0000000607057207 */ /* 0x040fe40005000000 */
[C---:B------:R-:W-:Y:S02]  /*14b0*/  SEL R9, R7.reuse, R8, !P2 ;  /* 0x0000000807097207 */ /* 0x040fe40005000000 */
[----:B------:R-:W-:Y:S01]  /*14c0*/  SEL R7, R7, R10, !P2 ;  /* 0x0000000a07077207 */ /* 0x000fe20005000000 */
[----:B------:R-:W-:Y:S04]  /*14d0*/  STG.E.U8 desc[UR4][R2.64], R5 ;  /* 0x0000000502007986 */ /* 0x000fe8000c101104 */
[----:B------:R-:W-:Y:S04]  /*14e0*/  STG.E.U8 desc[UR4][R2.64+0x1], R9 ;  /* 0x0000010902007986 */ /* 0x000fe8000c101104 */
[----:B------:R-:W-:Y:S01]  /*14f0*/  STG.E.U8 desc[UR4][R2.64+0x2], R7 ;  /* 0x0000020702007986 */ /* 0x000fe2000c101104 */
[----:B------:R-:W-:Y:S05]  /*1500*/  EXIT ;  /* 0x000000000000794d */ /* 0x000fea0003800000 */
.L_x_17:
        /* <DEDUP_REMOVED lines=15> */
.L_x_20:


//--------------------- .text._Z25gray_scale_transformationPK5PixelPS_i --------------------------
	.section	.text._Z25gray_scale_transformationPK5PixelPS_i,"ax",@progbits
	.align	128
        .global         _Z25gray_scale_transformationPK5PixelPS_i
        .type           _Z25gray_scale_transformationPK5PixelPS_i,@function
        .size           _Z25gray_scale_transformationPK5PixelPS_i,(.L_x_21 - _Z25gray_scale_transformationPK5PixelPS_i)
        .other          _Z25gray_scale_transformationPK5PixelPS_i,@"STO_CUDA_ENTRY STV_DEFAULT"
_Z25gray_scale_transformationPK5PixelPS_i:
.text._Z25gray_scale_transformationPK5PixelPS_i:
        /* <DEDUP_REMOVED lines=9> */
[----:B------:R-:W1:Y:S01]  /*0090*/  LDCU.64 UR4, c[0x0][0x358] ;  /* 0x00006b00ff0477ac */ /* 0x000e620008000a00 */
[----:B0-----:R-:W-:-:S05]  /*00a0*/  IMAD.WIDE R2, R7, 0x3, R2 ;  /* 0x0000000307027825 */ /* 0x001fca00078e0202 */
[----:B-1----:R-:W2:Y:S04]  /*00b0*/  LDG.E.U8 R4, desc[UR4][R2.64+0x1] ;  /* 0x0000010402047981 */ /* 0x002ea8000c1e1100 */
[----:B------:R-:W3:Y:S04]  /*00c0*/  LDG.E.U8 R0, desc[UR4][R2.64] ;  /* 0x0000000402007981 */ /* 0x000ee8000c1e1100 */
[----:B------:R-:W4:Y:S01]  /*00d0*/  LDG.E.U8 R6, desc[UR4][R2.64+0x2] ;  /* 0x0000020402067981 */ /* 0x000f22000c1e1100 */
[----:B--2---:R-:W-:Y:S02]  /*00e0*/  I2FP.F32.U32 R8, R4 ;  /* 0x0000000400087245 */ /* 0x004fe40000201000 */
[----:B------:R-:W0:Y:S01]  /*00f0*/  LDC.64 R4, c[0x0][0x388] ;  /* 0x0000e200ff047b82 */ /* 0x000e220000000a00 */
[----:B---3--:R-:W-:-:S02]  /*0100*/  I2FP.F32.U32 R0, R0 ;  /* 0x0000000000007245 */ /* 0x008fc40000201000 */
[----:B------:R-:W-:Y:S01]  /*0110*/  FMUL R9, R8, 0.58700001239776611328 ;  /* 0x3f1645a208097820 */ /* 0x000fe20000400000 */
[----:B----4-:R-:W-:-:S03]  /*0120*/  I2FP.F32.U32 R11, R6 ;  /* 0x00000006000b7245 */ /* 0x010fc60000201000 */
[----:B------:R-:W-:-:S04]  /*0130*/  FFMA R0, R0, 0.29899999499320983887, R9 ;  /* 0x3e99168700007823 */ /* 0x000fc80000000009 */
[----:B------:R-:W-:-:S04]  /*0140*/  FFMA R0, R11, 0.11400000005960464478, R0 ;  /* 0x3de978d50b007823 */ /* 0x000fc80000000000 */
[----:B------:R-:W1:Y:S01]  /*0150*/  F2I.U32.TRUNC.NTZ R9, R0 ;  /* 0x0000000000097305 */ /* 0x000e62000020f000 */
[----:B0-----:R-:W-:-:S05]  /*0160*/  IMAD.WIDE R4, R7, 0x3, R4 ;  /* 0x0000000307047825 */ /* 0x001fca00078e0204 */
[----:B-1----:R-:W-:Y:S04]  /*0170*/  STG.E.U8 desc[UR4][R4.64], R9 ;  /* 0x0000000904007986 */ /* 0x002fe8000c101104 */
[----:B------:R-:W-:Y:S04]  /*0180*/  STG.E.U8 desc[UR4][R4.64+0x1], R9 ;  /* 0x0000010904007986 */ /* 0x000fe8000c101104 */
[----:B------:R-:W-:Y:S01]  /*0190*/  STG.E.U8 desc[UR4][R4.64+0x2], R9 ;  /* 0x0000020904007986 */ /* 0x000fe2000c101104 */
[----:B------:R-:W-:Y:S05]  /*01a0*/  EXIT ;  /* 0x000000000000794d */ /* 0x000fea0003800000 */
.L_x_18:
        /* <DEDUP_REMOVED lines=13> */
.L_x_21:


//--------------------- .nv.shared.reserved.0     --------------------------
	.section	.nv.shared.reserved.0,"aw",@nobits
	.weak		__nv_reservedSMEM_offset_0_alias
	.size		__nv_reservedSMEM_offset_0_alias, 0, 64
	.other		__nv_reservedSMEM_offset_0_alias,@"STO_CUDA_RESERVED_SHARED STV_DEFAULT"
__nv_reservedSMEM_offset_0_alias:
	.zero		0
	.zero		64


//--------------------- .nv.constant0._Z14sharpen_kernelPK5PixelS1_PS_iif --------------------------
	.section	.nv.constant0._Z14sharpen_kernelPK5PixelS1_PS_iif,"a",@progbits
	.sectionflags	@""
	.align	4
.nv.constant0._Z14sharpen_kernelPK5PixelS1_PS_iif:
	.zero		932


//--------------------- .nv.constant0._Z19blur_transformationPK5PixelPS_iii --------------------------
	.section	.nv.constant0._Z19blur_transformationPK5PixelPS_iii,"a",@progbits
	.sectionflags	@""
	.align	4
.nv.constant0._Z19blur_transformationPK5PixelPS_iii:
	.zero		924


//--------------------- .nv.constant0._Z25gray_scale_transformationPK5PixelPS_i --------------------------
	.section	.nv.constant0._Z25gray_scale_transformationPK5PixelPS_i,"a",@progbits
	.sectionflags	@""
	.align	4
.nv.constant0._Z25gray_scale_transformationPK5PixelPS_i:
	.zero		916


//--------------------- SYMBOLS --------------------------

	.type		.nv.reservedSmem.offset0,@object
	.size		.nv.reservedSmem.offset0,0x4
